	.target	sm_90a

	.elftype	@"ET_EXEC"


//--------------------- .note.nv.tkinfo           --------------------------
	.section	.note.nv.tkinfo,"",@"SHT_NOTE"
	.sectionflags	@"SHF_NOTE_NV_TKINFO"
	.tkinfo
        /*0018*/ 	.word	0x00000002
        /*0030*/ 	.string	""
        /*0030*/ 	.string	"ptxas"
        /*0030*/ 	.string	"Cuda compilation tools, release 13.0, V13.0.88"
        /*0030*/ 	.string	"Build cuda_13.0.r13.0/compiler.36424714_0"
        /*0030*/ 	.string	"-arch sm_90a -m 64 "



//--------------------- .note.nv.cuinfo           --------------------------
	.section	.note.nv.cuinfo,"",@"SHT_NOTE"
	.sectionflags	@"SHF_NOTE_NV_CUINFO"
        /*0018*/ 	.short	0x0002
        /*001a*/ 	.short	0x005a
        /*001c*/ 	.short	0x0082
	.zero		2


//--------------------- .nv.info                  --------------------------
	.section	.nv.info,"",@"SHT_CUDA_INFO"
	.align	4


	//----- nvinfo : EIATTR_REGCOUNT
	.align		4
        /*0000*/ 	.byte	0x04, 0x2f
        /*0002*/ 	.short	(.L_15 - .L_14)
	.align		4
.L_14:
        /*0004*/ 	.word	index@(_ZN7cutlass13device_kernelINS_4gemm6kernel13GemmUniversalIN4cute5tupleIJiiiiEEENS1_10collective13CollectiveMmaINS1_34MainloopSm90TmaGmmaWarpSpecializedILi9ENS5_IJNS4_1CILi2EEENSA_ILi4EEENSA_ILi1EEEEEENS1_32KernelTmaWarpSpecializedPingpongEEENS5_IJNSA_ILi64EEENSA_ILi128EEESI_EEEaNS5_IJlSD_lEEEaSK_NS4_8TiledMMAINS4_8MMA_AtomIJNS4_4SM904GMMA27MMA_64x128x32_S32S8S8_SS_TNEEEENS4_6LayoutINS5_IJSD_SD_SD_EEENS5_IJNSA_ILi0EEEST_ST_EEEEENS5_IJNS4_10UnderscoreESW_SW_EEEEENS4_23SM90_TMA_LOAD_MULTICASTENS4_14ComposedLayoutINS4_7SwizzleILi3ELi4ELi3EEENS4_18smem_ptr_flag_bitsILi8EEENSR_INS5_IJNSA_ILi8EEESI_EEENS5_IJSI_SD_EEEEEEEvNS4_8identityESZ_S19_vS1A_EENS_8epilogue10collective6detail29Sm90TmaWarpSpecializedAdapterINS1D_15DefaultEpilogueIaSK_SK_NS1C_6thread17LinearCombinationIaLi1EiiLNS1H_9ScaleType4KindE0ELNS_15FloatRoundStyleE2EaEENS1_15EpilogueDefaultEEEEEvvEEEEvNT_6ParamsE)
        /*0008*/ 	.word	0x000000a8


	//----- nvinfo : EIATTR_FRAME_SIZE
	.align		4
.L_15:
        /*000c*/ 	.byte	0x04, 0x11
        /*000e*/ 	.short	(.L_17 - .L_16)
	.align		4
.L_16:
        /*0010*/ 	.word	index@(_ZN7cutlass13device_kernelINS_4gemm6kernel13GemmUniversalIN4cute5tupleIJiiiiEEENS1_10collective13CollectiveMmaINS1_34MainloopSm90TmaGmmaWarpSpecializedILi9ENS5_IJNS4_1CILi2EEENSA_ILi4EEENSA_ILi1EEEEEENS1_32KernelTmaWarpSpecializedPingpongEEENS5_IJNSA_ILi64EEENSA_ILi128EEESI_EEEaNS5_IJlSD_lEEEaSK_NS4_8TiledMMAINS4_8MMA_AtomIJNS4_4SM904GMMA27MMA_64x128x32_S32S8S8_SS_TNEEEENS4_6LayoutINS5_IJSD_SD_SD_EEENS5_IJNSA_ILi0EEEST_ST_EEEEENS5_IJNS4_10UnderscoreESW_SW_EEEEENS4_23SM90_TMA_LOAD_MULTICASTENS4_14ComposedLayoutINS4_7SwizzleILi3ELi4ELi3EEENS4_18smem_ptr_flag_bitsILi8EEENSR_INS5_IJNSA_ILi8EEESI_EEENS5_IJSI_SD_EEEEEEEvNS4_8identityESZ_S19_vS1A_EENS_8epilogue10collective6detail29Sm90TmaWarpSpecializedAdapterINS1D_15DefaultEpilogueIaSK_SK_NS1C_6thread17LinearCombinationIaLi1EiiLNS1H_9ScaleType4KindE0ELNS_15FloatRoundStyleE2EaEENS1_15EpilogueDefaultEEEEEvvEEEEvNT_6ParamsE)
        /*0014*/ 	.word	0x00000008


	//----- nvinfo : EIATTR_MIN_STACK_SIZE
	.align		4
.L_17:
        /*0018*/ 	.byte	0x04, 0x12
        /*001a*/ 	.short	(.L_19 - .L_18)
	.align		4
.L_18:
        /*001c*/ 	.word	index@(_ZN7cutlass13device_kernelINS_4gemm6kernel13GemmUniversalIN4cute5tupleIJiiiiEEENS1_10collective13CollectiveMmaINS1_34MainloopSm90TmaGmmaWarpSpecializedILi9ENS5_IJNS4_1CILi2EEENSA_ILi4EEENSA_ILi1EEEEEENS1_32KernelTmaWarpSpecializedPingpongEEENS5_IJNSA_ILi64EEENSA_ILi128EEESI_EEEaNS5_IJlSD_lEEEaSK_NS4_8TiledMMAINS4_8MMA_AtomIJNS4_4SM904GMMA27MMA_64x128x32_S32S8S8_SS_TNEEEENS4_6LayoutINS5_IJSD_SD_SD_EEENS5_IJNSA_ILi0EEEST_ST_EEEEENS5_IJNS4_10UnderscoreESW_SW_EEEEENS4_23SM90_TMA_LOAD_MULTICASTENS4_14ComposedLayoutINS4_7SwizzleILi3ELi4ELi3EEENS4_18smem_ptr_flag_bitsILi8EEENSR_INS5_IJNSA_ILi8EEESI_EEENS5_IJSI_SD_EEEEEEEvNS4_8identityESZ_S19_vS1A_EENS_8epilogue10collective6detail29Sm90TmaWarpSpecializedAdapterINS1D_15DefaultEpilogueIaSK_SK_NS1C_6thread17LinearCombinationIaLi1EiiLNS1H_9ScaleType4KindE0ELNS_15FloatRoundStyleE2EaEENS1_15EpilogueDefaultEEEEEvvEEEEvNT_6ParamsE)
        /*0020*/ 	.word	0x00000008
.L_19:


//--------------------- .nv.compat                --------------------------
	.section	.nv.compat,"",@"SHT_CUDA_COMPAT_INFO"
	.align	4
        /*0000*/ 	.byte	0x02, 0x09, 0x01, 0x00, 0x02, 0x02, 0x04, 0x00, 0x02, 0x05, 0x05, 0x00, 0x03, 0x07, 0x01, 0x01
        /*0010*/ 	.byte	0x02, 0x03, 0x01, 0x00, 0x02, 0x06, 0x01, 0x00, 0x04, 0x0b, 0x08, 0x00, 0x00, 0x00, 0x00, 0x00
        /*0020*/ 	.byte	0x00, 0x00, 0x00, 0x00


//--------------------- .nv.info._ZN7cutlass13device_kernelINS_4gemm6kernel13GemmUniversalIN4cute5tupleIJiiiiEEENS1_10collective13CollectiveMmaINS1_34MainloopSm90TmaGmmaWarpSpecializedILi9ENS5_IJNS4_1CILi2EEENSA_ILi4EEENSA_ILi1EEEEEENS1_32KernelTmaWarpSpecializedPingpongEEENS5_IJNSA_ILi64EEENSA_ILi128EEESI_EEEaNS5_IJlSD_lEEEaSK_NS4_8TiledMMAINS4_8MMA_AtomIJNS4_4SM904GMMA27MMA_64x128x32_S32S8S8_SS_TNEEEENS4_6LayoutINS5_IJSD_SD_SD_EEENS5_IJNSA_ILi0EEEST_ST_EEEEENS5_IJNS4_10UnderscoreESW_SW_EEEEENS4_23SM90_TMA_LOAD_MULTICASTENS4_14ComposedLayoutINS4_7SwizzleILi3ELi4ELi3EEENS4_18smem_ptr_flag_bitsILi8EEENSR_INS5_IJNSA_ILi8EEESI_EEENS5_IJSI_SD_EEEEEEEvNS4_8identityESZ_S19_vS1A_EENS_8epilogue10collective6detail29Sm90TmaWarpSpecializedAdapterINS1D_15DefaultEpilogueIaSK_SK_NS1C_6thread17LinearCombinationIaLi1EiiLNS1H_9ScaleType4KindE0ELNS_15FloatRoundStyleE2EaEENS1_15EpilogueDefaultEEEEEvvEEEEvNT_6ParamsE --------------------------
	.section	.nv.info._ZN7cutlass13device_kernelINS_4gemm6kernel13GemmUniversalIN4cute5tupleIJiiiiEEENS1_10collective13CollectiveMmaINS1_34MainloopSm90TmaGmmaWarpSpecializedILi9ENS5_IJNS4_1CILi2EEENSA_ILi4EEENSA_ILi1EEEEEENS1_32KernelTmaWarpSpecializedPingpongEEENS5_IJNSA_ILi64EEENSA_ILi128EEESI_EEEaNS5_IJlSD_lEEEaSK_NS4_8TiledMMAINS4_8MMA_AtomIJNS4_4SM904GMMA27MMA_64x128x32_S32S8S8_SS_TNEEEENS4_6LayoutINS5_IJSD_SD_SD_EEENS5_IJNSA_ILi0EEEST_ST_EEEEENS5_IJNS4_10UnderscoreESW_SW_EEEEENS4_23SM90_TMA_LOAD_MULTICASTENS4_14ComposedLayoutINS4_7SwizzleILi3ELi4ELi3EEENS4_18smem_ptr_flag_bitsILi8EEENSR_INS5_IJNSA_ILi8EEESI_EEENS5_IJSI_SD_EEEEEEEvNS4_8identityESZ_S19_vS1A_EENS_8epilogue10collective6detail29Sm90TmaWarpSpecializedAdapterINS1D_15DefaultEpilogueIaSK_SK_NS1C_6thread17LinearCombinationIaLi1EiiLNS1H_9ScaleType4KindE0ELNS_15FloatRoundStyleE2EaEENS1_15EpilogueDefaultEEEEEvvEEEEvNT_6ParamsE,"",@"SHT_CUDA_INFO"
	.sectionflags	@""
	.align	4


	//----- nvinfo : EIATTR_CUDA_API_VERSION
	.align		4
        /*0000*/ 	.byte	0x04, 0x37
        /*0002*/ 	.short	(.L_21 - .L_20)
.L_20:
        /*0004*/ 	.word	0x00000082


	//----- nvinfo : EIATTR_KPARAM_INFO
	.align		4
.L_21:
        /*0008*/ 	.byte	0x04, 0x17
        /*000a*/ 	.short	(.L_23 - .L_22)
.L_22:
        /*000c*/ 	.word	0x00000000
        /*0010*/ 	.short	0x0000
        /*0012*/ 	.short	0x0070
        /*0014*/ 	.byte	0x00, 0xf0, 0x01, 0x10


	//----- nvinfo : EIATTR_SPARSE_MMA_MASK
	.align		4
.L_23:
        /*0018*/ 	.byte	0x03, 0x50
        /*001a*/ 	.short	0x0000


	//----- nvinfo : EIATTR_MAXREG_COUNT
	.align		4
        /*001c*/ 	.byte	0x03, 0x1b
        /*001e*/ 	.short	0x00a8


	//----- nvinfo : EIATTR_NUM_BARRIERS
	.align		4
        /*0020*/ 	.byte	0x02, 0x4c
        /*0022*/ 	.byte	0x01
	.zero		1


	//----- nvinfo : EIATTR_EXTERNS
	.align		4
        /*0024*/ 	.byte	0x04, 0x0f
        /*0026*/ 	.short	(.L_25 - .L_24)


	//   ....[0]....
	.align		4
.L_24:
        /*0028*/ 	.word	index@(__assertfail)


	//----- nvinfo : EIATTR_ANNOTATIONS
	.align		4
.L_25:
        /*002c*/ 	.byte	0x04, 0x55
        /*002e*/ 	.short	(.L_27 - .L_26)


	//   ....[0]....
.L_26:
        /*0030*/ 	.word	0x00000001
        /*0034*/ 	.byte	0x80, 0x0e, 0x00, 0x00, 0x01, 0x00, 0x00, 0x00, 0x20, 0x15, 0x00, 0x00, 0x01, 0x00, 0x00, 0x00
        /*0044*/ 	.byte	0xe0, 0x56, 0x00, 0x00, 0x01, 0x00, 0x00, 0x00, 0x00, 0x64, 0x00, 0x00


	//----- nvinfo : EIATTR_MERCURY_ISA_VERSION
	.align		4
.L_27:
        /*0050*/ 	.byte	0x03, 0x5f
        /*0052*/ 	.short	0x0101


	//----- nvinfo : EIATTR_INT_WARP_WIDE_INSTR_OFFSETS
	.align		4
        /*0054*/ 	.byte	0x04, 0x31
        /*0056*/ 	.short	(.L_29 - .L_28)


	//   ....[0]....
.L_28:
        /*0058*/ 	.word	0x000005d0


	//   ....[1]....
        /*005c*/ 	.word	0x00000610


	//   ....[2]....
        /*0060*/ 	.word	0x00000670


	//   ....[3]....
        /*0064*/ 	.word	0x000006a0


	//   ....[4]....
        /*0068*/ 	.word	0x000007b0


	//   ....[5]....
        /*006c*/ 	.word	0x00000830


	//   ....[6]....
        /*0070*/ 	.word	0x00000840


	//   ....[7]....
        /*0074*/ 	.word	0x000008a0


	//   ....[8]....
        /*0078*/ 	.word	0x000021b0


	//----- nvinfo : EIATTR_COOP_GROUP_MASK_REGIDS
	.align		4
.L_29:
        /*007c*/ 	.byte	0x04, 0x29
        /*007e*/ 	.short	(.L_31 - .L_30)


	//   ....[0]....
.L_30:
        /*0080*/ 	.word	0xffffffff


	//   ....[1]....
        /*0084*/ 	.word	0xffffffff


	//   ....[2]....
        /*0088*/ 	.word	0xffffffff


	//   ....[3]....
        /*008c*/ 	.word	0xffffffff


	//   ....[4]....
        /*0090*/ 	.word	0xffffffff


	//   ....[5]....
        /*0094*/ 	.word	0xffffffff


	//   ....[6]....
        /*0098*/ 	.word	0xffffffff


	//----- nvinfo : EIATTR_COOP_GROUP_INSTR_OFFSETS
	.align		4
.L_31:
        /*009c*/ 	.byte	0x04, 0x28
        /*009e*/ 	.short	(.L_33 - .L_32)


	//   ....[0]....
.L_32:
        /*00a0*/ 	.word	0x00000070


	//   ....[1]....
        /*00a4*/ 	.word	0x00000080


	//   ....[2]....
        /*00a8*/ 	.word	0x00000140


	//   ....[3]....
        /*00ac*/ 	.word	0x000003a0


	//   ....[4]....
        /*00b0*/ 	.word	0x000003e0


	//   ....[5]....
        /*00b4*/ 	.word	0x00000470


	//   ....[6]....
        /*00b8*/ 	.word	0x00000a30


	//----- nvinfo : EIATTR_REG_RECONFIG
	.align		4
.L_33:
        /*00bc*/ 	.byte	0x01, 0x54
	.zero		2


	//----- nvinfo : EIATTR_SYSCALL_OFFSETS
	.align		4
        /*00c0*/ 	.byte	0x04, 0x46
        /*00c2*/ 	.short	(.L_35 - .L_34)


	//   ....[0]....
.L_34:
        /*00c4*/ 	.word	0x00001950


	//----- nvinfo : EIATTR_MBARRIER_INSTR_OFFSETS
	.align		4
.L_35:
        /*00c8*/ 	.byte	0x04, 0x39
        /*00ca*/ 	.short	(.L_37 - .L_36)


	//   ....[0]....
.L_36:
        /*00cc*/ 	.word	0x00000260
        /*00d0*/ 	.word	0x000000ff
        /*00d4*/ 	.word	0x00000000
        /*00d8*/ 	.short	0x0100
        /*00da*/ 	.byte	0x08
	.zero		1


	//   ....[1]....
        /*00dc*/ 	.word	0x00000270
        /*00e0*/ 	.word	0x000000ff
        /*00e4*/ 	.word	0x00000048
        /*00e8*/ 	.short	0x0100
        /*00ea*/ 	.byte	0x08
	.zero		1


	//   ....[2]....
        /*00ec*/ 	.word	0x00000280
        /*00f0*/ 	.word	0x000000ff
        /*00f4*/ 	.word	0x00000008
        /*00f8*/ 	.short	0x0100
        /*00fa*/ 	.byte	0x08
	.zero		1


	//   ....[3]....
        /*00fc*/ 	.word	0x00000290
        /*0100*/ 	.word	0x000000ff
        /*0104*/ 	.word	0x00000050
        /*0108*/ 	.short	0x0100
        /*010a*/ 	.byte	0x08
	.zero		1


	//   ....[4]....
        /*010c*/ 	.word	0x000002a0
        /*0110*/ 	.word	0x000000ff
        /*0114*/ 	.word	0x00000010
        /*0118*/ 	.short	0x0100
        /*011a*/ 	.byte	0x08
	.zero		1


	//   ....[5]....
        /*011c*/ 	.word	0x000002b0
        /*0120*/ 	.word	0x000000ff
        /*0124*/ 	.word	0x00000058
        /*0128*/ 	.short	0x0100
        /*012a*/ 	.byte	0x08
	.zero		1


	//   ....[6]....
        /*012c*/ 	.word	0x000002c0
        /*0130*/ 	.word	0x000000ff
        /*0134*/ 	.word	0x00000018
        /*0138*/ 	.short	0x0100
        /*013a*/ 	.byte	0x08
	.zero		1


	//   ....[7]....
        /*013c*/ 	.word	0x000002d0
        /*0140*/ 	.word	0x000000ff
        /*0144*/ 	.word	0x00000060
        /*0148*/ 	.short	0x0100
        /*014a*/ 	.byte	0x08
	.zero		1


	//   ....[8]....
        /*014c*/ 	.word	0x000002e0
        /*0150*/ 	.word	0x000000ff
        /*0154*/ 	.word	0x00000020
        /*0158*/ 	.short	0x0100
        /*015a*/ 	.byte	0x08
	.zero		1


	//   ....[9]....
        /*015c*/ 	.word	0x000002f0
        /*0160*/ 	.word	0x000000ff
        /*0164*/ 	.word	0x00000068
        /*0168*/ 	.short	0x0100
        /*016a*/ 	.byte	0x08
	.zero		1


	//   ....[10]....
        /*016c*/ 	.word	0x00000300
        /*0170*/ 	.word	0x000000ff
        /*0174*/ 	.word	0x00000028
        /*0178*/ 	.short	0x0100
        /*017a*/ 	.byte	0x08
	.zero		1


	//   ....[11]....
        /*017c*/ 	.word	0x00000310
        /*0180*/ 	.word	0x000000ff
        /*0184*/ 	.word	0x00000070
        /*0188*/ 	.short	0x0100
        /*018a*/ 	.byte	0x08
	.zero		1


	//   ....[12]....
        /*018c*/ 	.word	0x00000320
        /*0190*/ 	.word	0x000000ff
        /*0194*/ 	.word	0x00000030
        /*0198*/ 	.short	0x0100
        /*019a*/ 	.byte	0x08
	.zero		1


	//   ....[13]....
        /*019c*/ 	.word	0x00000330
        /*01a0*/ 	.word	0x000000ff
        /*01a4*/ 	.word	0x00000078
        /*01a8*/ 	.short	0x0100
        /*01aa*/ 	.byte	0x08
	.zero		1


	//   ....[14]....
        /*01ac*/ 	.word	0x00000340
        /*01b0*/ 	.word	0x000000ff
        /*01b4*/ 	.word	0x00000038
        /*01b8*/ 	.short	0x0100
        /*01ba*/ 	.byte	0x08
	.zero		1


	//   ....[15]....
        /*01bc*/ 	.word	0x00000350
        /*01c0*/ 	.word	0x000000ff
        /*01c4*/ 	.word	0x00000080
        /*01c8*/ 	.short	0x0100
        /*01ca*/ 	.byte	0x08
	.zero		1


	//   ....[16]....
        /*01cc*/ 	.word	0x00000360
        /*01d0*/ 	.word	0x000000ff
        /*01d4*/ 	.word	0x00000040
        /*01d8*/ 	.short	0x0100
        /*01da*/ 	.byte	0x08
	.zero		1


	//   ....[17]....
        /*01dc*/ 	.word	0x00000370
        /*01e0*/ 	.word	0x000000ff
        /*01e4*/ 	.word	0x00000088
        /*01e8*/ 	.short	0x0100
        /*01ea*/ 	.byte	0x08
	.zero		1


	//   ....[18]....
        /*01ec*/ 	.word	0x000008d0
        /*01f0*/ 	.word	0x000000ff
        /*01f4*/ 	.word	0x000000c0
        /*01f8*/ 	.short	0x0100
        /*01fa*/ 	.byte	0x08
	.zero		1


	//   ....[19]....
        /*01fc*/ 	.word	0x00000970
        /*0200*/ 	.word	0x000000ff
        /*0204*/ 	.word	0x000000c8
        /*0208*/ 	.short	0x0100
        /*020a*/ 	.byte	0x08
	.zero		1


	//   ....[20]....
        /*020c*/ 	.word	0x000009b0
        /*0210*/ 	.word	0x000000ff
        /*0214*/ 	.word	0x000000a0
        /*0218*/ 	.short	0x0100
        /*021a*/ 	.byte	0x09
	.zero		1


	//   ....[21]....
        /*021c*/ 	.word	0x000009c0
        /*0220*/ 	.word	0x000000ff
        /*0224*/ 	.word	0x000000a8
        /*0228*/ 	.short	0x0100
        /*022a*/ 	.byte	0x09
	.zero		1


	//   ....[22]....
        /*022c*/ 	.word	0x000009d0
        /*0230*/ 	.word	0x000000ff
        /*0234*/ 	.word	0x000000b0
        /*0238*/ 	.short	0x0100
        /*023a*/ 	.byte	0x09
	.zero		1


	//   ....[23]....
        /*023c*/ 	.word	0x000009e0
        /*0240*/ 	.word	0x000000ff
        /*0244*/ 	.word	0x000000b8
        /*0248*/ 	.short	0x0100
        /*024a*/ 	.byte	0x09
	.zero		1


	//   ....[24]....
        /*024c*/ 	.word	0x00001810
        /*0250*/ 	.word	0x000000ff
        /*0254*/ 	.word	0xfffffff8
        /*0258*/ 	.short	0x010a
        /*025a*/ 	.byte	0x2b
	.zero		1


	//   ....[25]....
        /*025c*/ 	.word	0x000019e0
        /*0260*/ 	.word	0x00000003
        /*0264*/ 	.word	0x00000000
        /*0268*/ 	.short	0x010a
        /*026a*/ 	.byte	0x3f
	.zero		1


	//   ....[26]....
        /*026c*/ 	.word	0x00001a40
        /*0270*/ 	.word	0x00000003
        /*0274*/ 	.word	0x00000000
        /*0278*/ 	.short	0x010a
        /*027a*/ 	.byte	0x3f
	.zero		1


	//   ....[27]....
        /*027c*/ 	.word	0x00001da0
        /*0280*/ 	.word	0x000000ff
        /*0284*/ 	.word	0x00000000
        /*0288*/ 	.short	0x010a
        /*028a*/ 	.byte	0x04
	.zero		1


	//   ....[28]....
        /*028c*/ 	.word	0x00001de0
        /*0290*/ 	.word	0x000000ff
        /*0294*/ 	.word	0x00000000
        /*0298*/ 	.short	0x010a
        /*029a*/ 	.byte	0x04
	.zero		1


	//   ....[29]....
        /*029c*/ 	.word	0x00002040
        /*02a0*/ 	.word	0x00000005
        /*02a4*/ 	.word	0x00000000
        /*02a8*/ 	.short	0x0101
        /*02aa*/ 	.byte	0x3f
	.zero		1


	//   ....[30]....
        /*02ac*/ 	.word	0x00002150
        /*02b0*/ 	.word	0x00000003
        /*02b4*/ 	.word	0x00000000
        /*02b8*/ 	.short	0x0101
        /*02ba*/ 	.byte	0x2e
	.zero		1


	//   ....[31]....
        /*02bc*/ 	.word	0x00002250
        /*02c0*/ 	.word	0x00000003
        /*02c4*/ 	.word	0x00000000
        /*02c8*/ 	.short	0x0101
        /*02ca*/ 	.byte	0x3f
	.zero		1


	//   ....[32]....
        /*02cc*/ 	.word	0x000022d0
        /*02d0*/ 	.word	0x000000ff
        /*02d4*/ 	.word	0x00000008
        /*02d8*/ 	.short	0x010a
        /*02da*/ 	.byte	0x2b
	.zero		1


	//   ....[33]....
        /*02dc*/ 	.word	0x00005720
        /*02e0*/ 	.word	0x00000000
        /*02e4*/ 	.word	0x00000000
        /*02e8*/ 	.short	0x0101
        /*02ea*/ 	.byte	0x2e
	.zero		1


	//   ....[34]....
        /*02ec*/ 	.word	0x00006150
        /*02f0*/ 	.word	0x0000000b
        /*02f4*/ 	.word	0x00000048
        /*02f8*/ 	.short	0x010a
        /*02fa*/ 	.byte	0x3f
	.zero		1


	//   ....[35]....
        /*02fc*/ 	.word	0x00006530
        /*0300*/ 	.word	0x00000006
        /*0304*/ 	.word	0x000000c8
        /*0308*/ 	.short	0x0101
        /*030a*/ 	.byte	0x3f
	.zero		1


	//   ....[36]....
        /*030c*/ 	.word	0x00006c50
        /*0310*/ 	.word	0x00000007
        /*0314*/ 	.word	0x00000000
        /*0318*/ 	.short	0x010a
        /*031a*/ 	.byte	0x3f
	.zero		1


	//   ....[37]....
        /*031c*/ 	.word	0x00006cd0
        /*0320*/ 	.word	0x00000006
        /*0324*/ 	.word	0x00000000
        /*0328*/ 	.short	0x010a
        /*032a*/ 	.byte	0x3f
	.zero		1


	//   ....[38]....
        /*032c*/ 	.word	0x00006d60
        /*0330*/ 	.word	0x00000007
        /*0334*/ 	.word	0x00000000
        /*0338*/ 	.short	0x010a
        /*033a*/ 	.byte	0x3f
	.zero		1


	//   ....[39]....
        /*033c*/ 	.word	0x00006df0
        /*0340*/ 	.word	0x00000006
        /*0344*/ 	.word	0x00000000
        /*0348*/ 	.short	0x010a
        /*034a*/ 	.byte	0x3f
	.zero		1


	//   ....[40]....
        /*034c*/ 	.word	0x00006e80
        /*0350*/ 	.word	0x00000007
        /*0354*/ 	.word	0x00000000
        /*0358*/ 	.short	0x010a
        /*035a*/ 	.byte	0x3f
	.zero		1


	//   ....[41]....
        /*035c*/ 	.word	0x00006f10
        /*0360*/ 	.word	0x00000006
        /*0364*/ 	.word	0x00000000
        /*0368*/ 	.short	0x010a
        /*036a*/ 	.byte	0x3f
	.zero		1


	//   ....[42]....
        /*036c*/ 	.word	0x00006fa0
        /*0370*/ 	.word	0x00000007
        /*0374*/ 	.word	0x00000000
        /*0378*/ 	.short	0x010a
        /*037a*/ 	.byte	0x3f
	.zero		1


	//   ....[43]....
        /*037c*/ 	.word	0x00007030
        /*0380*/ 	.word	0x00000006
        /*0384*/ 	.word	0x00000000
        /*0388*/ 	.short	0x010a
        /*038a*/ 	.byte	0x3f
	.zero		1


	//   ....[44]....
        /*038c*/ 	.word	0x000070c0
        /*0390*/ 	.word	0x00000005
        /*0394*/ 	.word	0x00000000
        /*0398*/ 	.short	0x010a
        /*039a*/ 	.byte	0x3f
	.zero		1


	//   ....[45]....
        /*039c*/ 	.word	0x00007130
        /*03a0*/ 	.word	0x00000003
        /*03a4*/ 	.word	0xfffffff8
        /*03a8*/ 	.short	0x010a
        /*03aa*/ 	.byte	0x3f
	.zero		1


	//   ....[46]....
        /*03ac*/ 	.word	0x00007180
        /*03b0*/ 	.word	0x00000003
        /*03b4*/ 	.word	0x00000000
        /*03b8*/ 	.short	0x010a
        /*03ba*/ 	.byte	0x3f
	.zero		1


	//   ....[47]....
        /*03bc*/ 	.word	0x000071e0
        /*03c0*/ 	.word	0x00000005
        /*03c4*/ 	.word	0x00000000
        /*03c8*/ 	.short	0x010a
        /*03ca*/ 	.byte	0x3f
	.zero		1


	//   ....[48]....
        /*03cc*/ 	.word	0x00007240
        /*03d0*/ 	.word	0x00000004
        /*03d4*/ 	.word	0x00000008
        /*03d8*/ 	.short	0x010a
        /*03da*/ 	.byte	0x3f
	.zero		1


	//   ....[49]....
        /*03dc*/ 	.word	0x00007310
        /*03e0*/ 	.word	0x0000000b
        /*03e4*/ 	.word	0x00000048
        /*03e8*/ 	.short	0x010a
        /*03ea*/ 	.byte	0x3f
	.zero		1


	//   ....[50]....
        /*03ec*/ 	.word	0x000073e0
        /*03f0*/ 	.word	0x00000007
        /*03f4*/ 	.word	0x00000000
        /*03f8*/ 	.short	0x010a
        /*03fa*/ 	.byte	0x3f
	.zero		1


	//   ....[51]....
        /*03fc*/ 	.word	0x00007430
        /*0400*/ 	.word	0x00000006
        /*0404*/ 	.word	0x00000000
        /*0408*/ 	.short	0x010a
        /*040a*/ 	.byte	0x3f
	.zero		1


	//   ....[52]....
        /*040c*/ 	.word	0x00007480
        /*0410*/ 	.word	0x00000007
        /*0414*/ 	.word	0x00000000
        /*0418*/ 	.short	0x010a
        /*041a*/ 	.byte	0x3f
	.zero		1


	//   ....[53]....
        /*041c*/ 	.word	0x000074d0
        /*0420*/ 	.word	0x00000006
        /*0424*/ 	.word	0x00000000
        /*0428*/ 	.short	0x010a
        /*042a*/ 	.byte	0x3f
	.zero		1


	//   ....[54]....
        /*042c*/ 	.word	0x00007520
        /*0430*/ 	.word	0x00000007
        /*0434*/ 	.word	0x00000000
        /*0438*/ 	.short	0x010a
        /*043a*/ 	.byte	0x3f
	.zero		1


	//   ....[55]....
        /*043c*/ 	.word	0x00007570
        /*0440*/ 	.word	0x00000006
        /*0444*/ 	.word	0x00000000
        /*0448*/ 	.short	0x010a
        /*044a*/ 	.byte	0x3f
	.zero		1


	//   ....[56]....
        /*044c*/ 	.word	0x000075c0
        /*0450*/ 	.word	0x00000007
        /*0454*/ 	.word	0x00000000
        /*0458*/ 	.short	0x010a
        /*045a*/ 	.byte	0x3f
	.zero		1


	//   ....[57]....
        /*045c*/ 	.word	0x00007610
        /*0460*/ 	.word	0x00000006
        /*0464*/ 	.word	0x00000000
        /*0468*/ 	.short	0x010a
        /*046a*/ 	.byte	0x3f
	.zero		1


	//----- nvinfo : EIATTR_NUM_MBARRIERS
	.align		4
.L_37:
        /*046c*/ 	.byte	0x03, 0x38
        /*046e*/ 	.short	0x0018


	//----- nvinfo : EIATTR_EXIT_INSTR_OFFSETS
	.align		4
        /*0470*/ 	.byte	0x04, 0x1c
        /*0472*/ 	.short	(.L_39 - .L_38)


	//   ....[0]....
.L_38:
        /*0474*/ 	.word	0x000014b0


	//   ....[1]....
        /*0478*/ 	.word	0x00001510


	//   ....[2]....
        /*047c*/ 	.word	0x00005d40


	//   ....[3]....
        /*0480*/ 	.word	0x00005d70


	//   ....[4]....
        /*0484*/ 	.word	0x00007110


	//----- nvinfo : EIATTR_MAX_THREADS
	.align		4
.L_39:
        /*0488*/ 	.byte	0x04, 0x05
        /*048a*/ 	.short	(.L_41 - .L_40)
.L_40:
        /*048c*/ 	.word	0x00000180
        /*0490*/ 	.word	0x00000001
        /*0494*/ 	.word	0x00000001


	//----- nvinfo : EIATTR_CRS_STACK_SIZE
	.align		4
.L_41:
        /*0498*/ 	.byte	0x04, 0x1e
        /*049a*/ 	.short	(.L_43 - .L_42)
.L_42:
        /*049c*/ 	.word	0x00000000


	//----- nvinfo : EIATTR_CBANK_PARAM_SIZE
	.align		4
.L_43:
        /*04a0*/ 	.byte	0x03, 0x19
        /*04a2*/ 	.short	0x0470


	//----- nvinfo : EIATTR_PARAM_CBANK
	.align		4
        /*04a4*/ 	.byte	0x04, 0x0a
        /*04a6*/ 	.short	(.L_45 - .L_44)
	.align		4
.L_44:
        /*04a8*/ 	.word	index@(.nv.constant0._ZN7cutlass13device_kernelINS_4gemm6kernel13GemmUniversalIN4cute5tupleIJiiiiEEENS1_10collective13CollectiveMmaINS1_34MainloopSm90TmaGmmaWarpSpecializedILi9ENS5_IJNS4_1CILi2EEENSA_ILi4EEENSA_ILi1EEEEEENS1_32KernelTmaWarpSpecializedPingpongEEENS5_IJNSA_ILi64EEENSA_ILi128EEESI_EEEaNS5_IJlSD_lEEEaSK_NS4_8TiledMMAINS4_8MMA_AtomIJNS4_4SM904GMMA27MMA_64x128x32_S32S8S8_SS_TNEEEENS4_6LayoutINS5_IJSD_SD_SD_EEENS5_IJNSA_ILi0EEEST_ST_EEEEENS5_IJNS4_10UnderscoreESW_SW_EEEEENS4_23SM90_TMA_LOAD_MULTICASTENS4_14ComposedLayoutINS4_7SwizzleILi3ELi4ELi3EEENS4_18smem_ptr_flag_bitsILi8EEENSR_INS5_IJNSA_ILi8EEESI_EEENS5_IJSI_SD_EEEEEEEvNS4_8identityESZ_S19_vS1A_EENS_8epilogue10collective6detail29Sm90TmaWarpSpecializedAdapterINS1D_15DefaultEpilogueIaSK_SK_NS1C_6thread17LinearCombinationIaLi1EiiLNS1H_9ScaleType4KindE0ELNS_15FloatRoundStyleE2EaEENS1_15EpilogueDefaultEEEEEvvEEEEvNT_6ParamsE)
        /*04ac*/ 	.short	0x0210
        /*04ae*/ 	.short	0x0470


	//----- nvinfo : EIATTR_SW_WAR
	.align		4
.L_45:
        /*04b0*/ 	.byte	0x04, 0x36
        /*04b2*/ 	.short	(.L_47 - .L_46)
.L_46:
        /*04b4*/ 	.word	0x00000008
.L_47:


//--------------------- .nv.callgraph             --------------------------
	.section	.nv.callgraph,"",@"SHT_CUDA_CALLGRAPH"
	.align	4
	.sectionentsize	8
	.align		4
        /*0000*/ 	.word	0x00000000
	.align		4
        /*0004*/ 	.word	0xffffffff
	.align		4
        /*0008*/ 	.word	index@(_ZN7cutlass13device_kernelINS_4gemm6kernel13GemmUniversalIN4cute5tupleIJiiiiEEENS1_10collective13CollectiveMmaINS1_34MainloopSm90TmaGmmaWarpSpecializedILi9ENS5_IJNS4_1CILi2EEENSA_ILi4EEENSA_ILi1EEEEEENS1_32KernelTmaWarpSpecializedPingpongEEENS5_IJNSA_ILi64EEENSA_ILi128EEESI_EEEaNS5_IJlSD_lEEEaSK_NS4_8TiledMMAINS4_8MMA_AtomIJNS4_4SM904GMMA27MMA_64x128x32_S32S8S8_SS_TNEEEENS4_6LayoutINS5_IJSD_SD_SD_EEENS5_IJNSA_ILi0EEEST_ST_EEEEENS5_IJNS4_10UnderscoreESW_SW_EEEEENS4_23SM90_TMA_LOAD_MULTICASTENS4_14ComposedLayoutINS4_7SwizzleILi3ELi4ELi3EEENS4_18smem_ptr_flag_bitsILi8EEENSR_INS5_IJNSA_ILi8EEESI_EEENS5_IJSI_SD_EEEEEEEvNS4_8identityESZ_S19_vS1A_EENS_8epilogue10collective6detail29Sm90TmaWarpSpecializedAdapterINS1D_15DefaultEpilogueIaSK_SK_NS1C_6thread17LinearCombinationIaLi1EiiLNS1H_9ScaleType4KindE0ELNS_15FloatRoundStyleE2EaEENS1_15EpilogueDefaultEEEEEvvEEEEvNT_6ParamsE)
	.align		4
        /*000c*/ 	.word	index@(__assertfail)
	.align		4
        /*0010*/ 	.word	0x00000000
	.align		4
        /*0014*/ 	.word	0xfffffffe
	.align		4
        /*0018*/ 	.word	0x00000000
	.align		4
        /*001c*/ 	.word	0xfffffffd
	.align		4
        /*0020*/ 	.word	0x00000000
	.align		4
        /*0024*/ 	.word	0xfffffffc


//--------------------- .nv.constant4             --------------------------
	.section	.nv.constant4,"a",@progbits
	.align	8
	.align		8
.nv.constant4:
        /*0000*/ 	.dword	__assertfail
	.align		8
        /*0008*/ 	.dword	__unnamed_1
	.align		8
        /*0010*/ 	.dword	_ZN40_INTERNAL_2cb04964_4_k_cu_b9c96a0a_264124cuda3std3__45__cpo5beginE
	.align		8
        /*0018*/ 	.dword	_ZN40_INTERNAL_2cb04964_4_k_cu_b9c96a0a_264124cuda3std3__45__cpo3endE
	.align		8
        /*0020*/ 	.dword	_ZN40_INTERNAL_2cb04964_4_k_cu_b9c96a0a_264124cuda3std3__45__cpo6cbeginE
	.align		8
        /*0028*/ 	.dword	_ZN40_INTERNAL_2cb04964_4_k_cu_b9c96a0a_264124cuda3std3__45__cpo4cendE
	.align		8
        /*0030*/ 	.dword	_ZN40_INTERNAL_2cb04964_4_k_cu_b9c96a0a_264124cuda3std3__442_GLOBAL__N__2cb04964_4_k_cu_b9c96a0a_264126ignoreE
	.align		8
        /*0038*/ 	.dword	_ZN40_INTERNAL_2cb04964_4_k_cu_b9c96a0a_264124cuda3std3__419piecewise_constructE
	.align		8
        /*0040*/ 	.dword	_ZN40_INTERNAL_2cb04964_4_k_cu_b9c96a0a_264124cuda3std3__48in_placeE
	.align		8
        /*0048*/ 	.dword	_ZN40_INTERNAL_2cb04964_4_k_cu_b9c96a0a_264124cuda3std6ranges3__45__cpo4swapE
	.align		8
        /*0050*/ 	.dword	_ZN40_INTERNAL_2cb04964_4_k_cu_b9c96a0a_264124cuda3std6ranges3__45__cpo9iter_moveE
	.align		8
        /*0058*/ 	.dword	_ZN40_INTERNAL_2cb04964_4_k_cu_b9c96a0a_264124cute7productE
	.align		8
        /*0060*/ 	.dword	_ZN40_INTERNAL_2cb04964_4_k_cu_b9c96a0a_264124cute1_E
	.align		8
        /*0068*/ 	.dword	$str$22
	.align		8
        /*0070*/ 	.dword	$str$23


//--------------------- .text._ZN7cutlass13device_kernelINS_4gemm6kernel13GemmUniversalIN4cute5tupleIJiiiiEEENS1_10collective13CollectiveMmaINS1_34MainloopSm90TmaGmmaWarpSpecializedILi9ENS5_IJNS4_1CILi2EEENSA_ILi4EEENSA_ILi1EEEEEENS1_32KernelTmaWarpSpecializedPingpongEEENS5_IJNSA_ILi64EEENSA_ILi128EEESI_EEEaNS5_IJlSD_lEEEaSK_NS4_8TiledMMAINS4_8MMA_AtomIJNS4_4SM904GMMA27MMA_64x128x32_S32S8S8_SS_TNEEEENS4_6LayoutINS5_IJSD_SD_SD_EEENS5_IJNSA_ILi0EEEST_ST_EEEEENS5_IJNS4_10UnderscoreESW_SW_EEEEENS4_23SM90_TMA_LOAD_MULTICASTENS4_14ComposedLayoutINS4_7SwizzleILi3ELi4ELi3EEENS4_18smem_ptr_flag_bitsILi8EEENSR_INS5_IJNSA_ILi8EEESI_EEENS5_IJSI_SD_EEEEEEEvNS4_8identityESZ_S19_vS1A_EENS_8epilogue10collective6detail29Sm90TmaWarpSpecializedAdapterINS1D_15DefaultEpilogueIaSK_SK_NS1C_6thread17LinearCombinationIaLi1EiiLNS1H_9ScaleType4KindE0ELNS_15FloatRoundStyleE2EaEENS1_15EpilogueDefaultEEEEEvvEEEEvNT_6ParamsE --------------------------
	.section	.text._ZN7cutlass13device_kernelINS_4gemm6kernel13GemmUniversalIN4cute5tupleIJiiiiEEENS1_10collective13CollectiveMmaINS1_34MainloopSm90TmaGmmaWarpSpecializedILi9ENS5_IJNS4_1CILi2EEENSA_ILi4EEENSA_ILi1EEEEEENS1_32KernelTmaWarpSpecializedPingpongEEENS5_IJNSA_ILi64EEENSA_ILi128EEESI_EEEaNS5_IJlSD_lEEEaSK_NS4_8TiledMMAINS4_8MMA_AtomIJNS4_4SM904GMMA27MMA_64x128x32_S32S8S8_SS_TNEEEENS4_6LayoutINS5_IJSD_SD_SD_EEENS5_IJNSA_ILi0EEEST_ST_EEEEENS5_IJNS4_10UnderscoreESW_SW_EEEEENS4_23SM90_TMA_LOAD_MULTICASTENS4_14ComposedLayoutINS4_7SwizzleILi3ELi4ELi3EEENS4_18smem_ptr_flag_bitsILi8EEENSR_INS5_IJNSA_ILi8EEESI_EEENS5_IJSI_SD_EEEEEEEvNS4_8identityESZ_S19_vS1A_EENS_8epilogue10collective6detail29Sm90TmaWarpSpecializedAdapterINS1D_15DefaultEpilogueIaSK_SK_NS1C_6thread17LinearCombinationIaLi1EiiLNS1H_9ScaleType4KindE0ELNS_15FloatRoundStyleE2EaEENS1_15EpilogueDefaultEEEEEvvEEEEvNT_6ParamsE,"ax",@progbits
	.align	128
.text._ZN7cutlass13device_kernelINS_4gemm6kernel13GemmUniversalIN4cute5tupleIJiiiiEEENS1_10collective13CollectiveMmaINS1_34MainloopSm90TmaGmmaWarpSpecializedILi9ENS5_IJNS4_1CILi2EEENSA_ILi4EEENSA_ILi1EEEEEENS1_32KernelTmaWarpSpecializedPingpongEEENS5_IJNSA_ILi64EEENSA_ILi128EEESI_EEEaNS5_IJlSD_lEEEaSK_NS4_8TiledMMAINS4_8MMA_AtomIJNS4_4SM904GMMA27MMA_64x128x32_S32S8S8_SS_TNEEEENS4_6LayoutINS5_IJSD_SD_SD_EEENS5_IJNSA_ILi0EEEST_ST_EEEEENS5_IJNS4_10UnderscoreESW_SW_EEEEENS4_23SM90_TMA_LOAD_MULTICASTENS4_14ComposedLayoutINS4_7SwizzleILi3ELi4ELi3EEENS4_18smem_ptr_flag_bitsILi8EEENSR_INS5_IJNSA_ILi8EEESI_EEENS5_IJSI_SD_EEEEEEEvNS4_8identityESZ_S19_vS1A_EENS_8epilogue10collective6detail29Sm90TmaWarpSpecializedAdapterINS1D_15DefaultEpilogueIaSK_SK_NS1C_6thread17LinearCombinationIaLi1EiiLNS1H_9ScaleType4KindE0ELNS_15FloatRoundStyleE2EaEENS1_15EpilogueDefaultEEEEEvvEEEEvNT_6ParamsE:
        .type           _ZN7cutlass13device_kernelINS_4gemm6kernel13GemmUniversalIN4cute5tupleIJiiiiEEENS1_10collective13CollectiveMmaINS1_34MainloopSm90TmaGmmaWarpSpecializedILi9ENS5_IJNS4_1CILi2EEENSA_ILi4EEENSA_ILi1EEEEEENS1_32KernelTmaWarpSpecializedPingpongEEENS5_IJNSA_ILi64EEENSA_ILi128EEESI_EEEaNS5_IJlSD_lEEEaSK_NS4_8TiledMMAINS4_8MMA_AtomIJNS4_4SM904GMMA27MMA_64x128x32_S32S8S8_SS_TNEEEENS4_6LayoutINS5_IJSD_SD_SD_EEENS5_IJNSA_ILi0EEEST_ST_EEEEENS5_IJNS4_10UnderscoreESW_SW_EEEEENS4_23SM90_TMA_LOAD_MULTICASTENS4_14ComposedLayoutINS4_7SwizzleILi3ELi4ELi3EEENS4_18smem_ptr_flag_bitsILi8EEENSR_INS5_IJNSA_ILi8EEESI_EEENS5_IJSI_SD_EEEEEEEvNS4_8identityESZ_S19_vS1A_EENS_8epilogue10collective6detail29Sm90TmaWarpSpecializedAdapterINS1D_15DefaultEpilogueIaSK_SK_NS1C_6thread17LinearCombinationIaLi1EiiLNS1H_9ScaleType4KindE0ELNS_15FloatRoundStyleE2EaEENS1_15EpilogueDefaultEEEEEvvEEEEvNT_6ParamsE,@function
        .size           _ZN7cutlass13device_kernelINS_4gemm6kernel13GemmUniversalIN4cute5tupleIJiiiiEEENS1_10collective13CollectiveMmaINS1_34MainloopSm90TmaGmmaWarpSpecializedILi9ENS5_IJNS4_1CILi2EEENSA_ILi4EEENSA_ILi1EEEEEENS1_32KernelTmaWarpSpecializedPingpongEEENS5_IJNSA_ILi64EEENSA_ILi128EEESI_EEEaNS5_IJlSD_lEEEaSK_NS4_8TiledMMAINS4_8MMA_AtomIJNS4_4SM904GMMA27MMA_64x128x32_S32S8S8_SS_TNEEEENS4_6LayoutINS5_IJSD_SD_SD_EEENS5_IJNSA_ILi0EEEST_ST_EEEEENS5_IJNS4_10UnderscoreESW_SW_EEEEENS4_23SM90_TMA_LOAD_MULTICASTENS4_14ComposedLayoutINS4_7SwizzleILi3ELi4ELi3EEENS4_18smem_ptr_flag_bitsILi8EEENSR_INS5_IJNSA_ILi8EEESI_EEENS5_IJSI_SD_EEEEEEEvNS4_8identityESZ_S19_vS1A_EENS_8epilogue10collective6detail29Sm90TmaWarpSpecializedAdapterINS1D_15DefaultEpilogueIaSK_SK_NS1C_6thread17LinearCombinationIaLi1EiiLNS1H_9ScaleType4KindE0ELNS_15FloatRoundStyleE2EaEENS1_15EpilogueDefaultEEEEEvvEEEEvNT_6ParamsE,(.L_x_216 - _ZN7cutlass13device_kernelINS_4gemm6kernel13GemmUniversalIN4cute5tupleIJiiiiEEENS1_10collective13CollectiveMmaINS1_34MainloopSm90TmaGmmaWarpSpecializedILi9ENS5_IJNS4_1CILi2EEENSA_ILi4EEENSA_ILi1EEEEEENS1_32KernelTmaWarpSpecializedPingpongEEENS5_IJNSA_ILi64EEENSA_ILi128EEESI_EEEaNS5_IJlSD_lEEEaSK_NS4_8TiledMMAINS4_8MMA_AtomIJNS4_4SM904GMMA27MMA_64x128x32_S32S8S8_SS_TNEEEENS4_6LayoutINS5_IJSD_SD_SD_EEENS5_IJNSA_ILi0EEEST_ST_EEEEENS5_IJNS4_10UnderscoreESW_SW_EEEEENS4_23SM90_TMA_LOAD_MULTICASTENS4_14ComposedLayoutINS4_7SwizzleILi3ELi4ELi3EEENS4_18smem_ptr_flag_bitsILi8EEENSR_INS5_IJNSA_ILi8EEESI_EEENS5_IJSI_SD_EEEEEEEvNS4_8identityESZ_S19_vS1A_EENS_8epilogue10collective6detail29Sm90TmaWarpSpecializedAdapterINS1D_15DefaultEpilogueIaSK_SK_NS1C_6thread17LinearCombinationIaLi1EiiLNS1H_9ScaleType4KindE0ELNS_15FloatRoundStyleE2EaEENS1_15EpilogueDefaultEEEEEvvEEEEvNT_6ParamsE)
        .other          _ZN7cutlass13device_kernelINS_4gemm6kernel13GemmUniversalIN4cute5tupleIJiiiiEEENS1_10collective13CollectiveMmaINS1_34MainloopSm90TmaGmmaWarpSpecializedILi9ENS5_IJNS4_1CILi2EEENSA_ILi4EEENSA_ILi1EEEEEENS1_32KernelTmaWarpSpecializedPingpongEEENS5_IJNSA_ILi64EEENSA_ILi128EEESI_EEEaNS5_IJlSD_lEEEaSK_NS4_8TiledMMAINS4_8MMA_AtomIJNS4_4SM904GMMA27MMA_64x128x32_S32S8S8_SS_TNEEEENS4_6LayoutINS5_IJSD_SD_SD_EEENS5_IJNSA_ILi0EEEST_ST_EEEEENS5_IJNS4_10UnderscoreESW_SW_EEEEENS4_23SM90_TMA_LOAD_MULTICASTENS4_14ComposedLayoutINS4_7SwizzleILi3ELi4ELi3EEENS4_18smem_ptr_flag_bitsILi8EEENSR_INS5_IJNSA_ILi8EEESI_EEENS5_IJSI_SD_EEEEEEEvNS4_8identityESZ_S19_vS1A_EENS_8epilogue10collective6detail29Sm90TmaWarpSpecializedAdapterINS1D_15DefaultEpilogueIaSK_SK_NS1C_6thread17LinearCombinationIaLi1EiiLNS1H_9ScaleType4KindE0ELNS_15FloatRoundStyleE2EaEENS1_15EpilogueDefaultEEEEEvvEEEEvNT_6ParamsE,@"STO_CUDA_ENTRY STV_DEFAULT"
_ZN7cutlass13device_kernelINS_4gemm6kernel13GemmUniversalIN4cute5tupleIJiiiiEEENS1_10collective13CollectiveMmaINS1_34MainloopSm90TmaGmmaWarpSpecializedILi9ENS5_IJNS4_1CILi2EEENSA_ILi4EEENSA_ILi1EEEEEENS1_32KernelTmaWarpSpecializedPingpongEEENS5_IJNSA_ILi64EEENSA_ILi128EEESI_EEEaNS5_IJlSD_lEEEaSK_NS4_8TiledMMAINS4_8MMA_AtomIJNS4_4SM904GMMA27MMA_64x128x32_S32S8S8_SS_TNEEEENS4_6LayoutINS5_IJSD_SD_SD_EEENS5_IJNSA_ILi0EEEST_ST_EEEEENS5_IJNS4_10UnderscoreESW_SW_EEEEENS4_23SM90_TMA_LOAD_MULTICASTENS4_14ComposedLayoutINS4_7SwizzleILi3ELi4ELi3EEENS4_18smem_ptr_flag_bitsILi8EEENSR_INS5_IJNSA_ILi8EEESI_EEENS5_IJSI_SD_EEEEEEEvNS4_8identityESZ_S19_vS1A_EENS_8epilogue10collective6detail29Sm90TmaWarpSpecializedAdapterINS1D_15DefaultEpilogueIaSK_SK_NS1C_6thread17LinearCombinationIaLi1EiiLNS1H_9ScaleType4KindE0ELNS_15FloatRoundStyleE2EaEENS1_15EpilogueDefaultEEEEEvvEEEEvNT_6ParamsE:
[----:B------:R-:W0:Y:S02]  /*0000*/  LDC R1, c[0x0][0x28] ;  /* 0x00000a00ff017b82 */ /* 0x000e240000000800 */
[----:B0-----:R-:W-:Y:S01]  /*0010*/  VIADD R1, R1, 0xfffffff8 ;  /* 0xfffffff801017836 */ /* 0x001fe20000000000 */
[----:B------:R-:W0:Y:S01]  /*0020*/  S2R R5, SR_TID.X ;  /* 0x0000000000057919 */ /* 0x000e220000002100 */
[----:B------:R-:W-:Y:S01]  /*0030*/  ELECT P0, URZ, PT ;  /* 0x00000000003f782f */ /* 0x000fe20003800000 */
[----:B------:R-:W-:Y:S01]  /*0040*/  BSSY B0, `(.L_x_0) ;  /* 0x000000f000007945 */ /* 0x000fe20003800000 */
[--C-:B0-----:R-:W-:Y:S02]  /*0050*/  SHF.R.U32.HI R0, RZ, 0x5, R5.reuse ;  /* 0x00000005ff007819 */ /* 0x101fe40000011605 */
[----:B------:R-:W-:-:S03]  /*0060*/  SHF.R.U32.HI R7, RZ, 0x7, R5 ;  /* 0x00000007ff077819 */ /* 0x000fc60000011605 */
[----:B------:R-:W0:Y:S04]  /*0070*/  SHFL.IDX PT, R2, R0, RZ, 0x1f ;  /* 0x00001fff00027589 */ /* 0x000e2800000e0000 */
[----:B------:R1:W2:Y:S01]  /*0080*/  SHFL.IDX PT, R10, R7, RZ, 0x1f ;  /* 0x00001fff070a7589 */ /* 0x0002a200000e0000 */
[----:B0-----:R-:W-:-:S13]  /*0090*/  ISETP.NE.OR P0, PT, R2, RZ, !P0 ;  /* 0x000000ff0200720c */ /* 0x001fda0004705670 */
[----:B-12---:R-:W-:Y:S05]  /*00a0*/  @P0 BRA `(.L_x_1) ;  /* 0x0000000000200947 */ /* 0x006fea0003800000 */
[----:B------:R-:W-:Y:S02]  /*00b0*/  ULDC.64 UR4, c[0x0][0x198] ;  /* 0x0000660000047ab9 */ /* 0x000fe40000000a00 */
[----:B------:R-:W-:Y:S02]  /*00c0*/  UIADD3 UR6, UP0, UR4, 0xf0, URZ ;  /* 0x000000f004067890 */ /* 0x000fe4000ff1e03f */
[----:B------:R-:W-:Y:S02]  /*00d0*/  UIADD3 UR4, UP1, UR4, 0x1f0, URZ ;  /* 0x000001f004047890 */ /* 0x000fe4000ff3e03f */
[----:B------:R-:W-:Y:S02]  /*00e0*/  UIADD3.X UR7, URZ, UR5, URZ, UP0, !UPT ;  /* 0x000000053f077290 */ /* 0x000fe400087fe43f */
[----:B------:R-:W-:-:S07]  /*00f0*/  UIADD3.X UR5, URZ, UR5, URZ, UP1, !UPT ;  /* 0x000000053f057290 */ /* 0x000fce0008ffe43f */
[----:B------:R0:W-:Y:S02]  /*0100*/  UTMACCTL.PF [UR6] ;  /* 0x00000000060079b9 */ /* 0x0001e40008040000 */
[----:B------:R0:W-:Y:S02]  /*0110*/  UTMACCTL.PF [UR4] ;  /* 0x00000000040079b9 */ /* 0x0001e40008040000 */
[----:B0-----:R-:W-:Y:S01]  /*0120*/  NOP ;  /* 0x0000000000007918 */ /* 0x001fe20000000000 */
.L_x_1:
[----:B------:R-:W-:Y:S05]  /*0130*/  BSYNC B0 ;  /* 0x0000000000007941 */ /* 0x000fea0003800000 */
.L_x_0:
[----:B------:R-:W0:Y:S02]  /*0140*/  SHFL.IDX PT, R8, R0, RZ, 0x1f ;  /* 0x00001fff00087589 */ /* 0x000e2400000e0000 */
[----:B0-----:R-:W-:-:S13]  /*0150*/  ISETP.NE.AND P0, PT, R8, RZ, PT ;  /* 0x000000ff0800720c */ /* 0x001fda0003f05270 */
[----:B------:R-:W-:Y:S05]  /*0160*/  @P0 BRA `(.L_x_2) ;  /* 0x00000000008c0947 */ /* 0x000fea0003800000 */
[----:B------:R-:W-:Y:S01]  /*0170*/  ELECT P0, URZ, PT ;  /* 0x00000000003f782f */ /* 0x000fe20003800000 */
[----:B------:R-:W-:-:S12]  /*0180*/  BSSY B0, `(.L_x_2) ;  /* 0x0000021000007945 */ /* 0x000fd80003800000 */
[----:B------:R-:W-:Y:S05]  /*0190*/  @!P0 BRA `(.L_x_3) ;  /* 0x00000000007c8947 */ /* 0x000fea0003800000 */
[----:B------:R-:W0:Y:S01]  /*01a0*/  S2UR UR8, SR_CgaCtaId ;  /* 0x00000000000879c3 */ /* 0x000e220000008800 */
[----:B------:R-:W-:Y:S01]  /*01b0*/  UMOV UR4, 0x400 ;  /* 0x0000040000047882 */ /* 0x000fe20000000000 */
[----:B------:R-:W-:Y:S01]  /*01c0*/  UMOV UR5, 0x1 ;  /* 0x0000000100057882 */ /* 0x000fe20000000000 */
[----:B------:R-:W-:Y:S02]  /*01d0*/  UMOV UR6, 0x5 ;  /* 0x0000000500067882 */ /* 0x000fe40000000000 */
[----:B------:R-:W-:-:S04]  /*01e0*/  UIADD3 UR6, -UR6, 0x100000, URZ ;  /* 0x0010000006067890 */ /* 0x000fc8000fffe13f */
[----:B------:R-:W-:Y:S02]  /*01f0*/  USHF.L.U32 UR7, UR6, 0xb, URZ ;  /* 0x0000000b06077899 */ /* 0x000fe4000800063f */
[----:B------:R-:W-:Y:S02]  /*0200*/  USHF.L.U32 UR6, UR6, 0x1, URZ ;  /* 0x0000000106067899 */ /* 0x000fe4000800063f */
[----:B0-----:R-:W-:Y:S02]  /*0210*/  ULEA UR8, UR8, UR4, 0x18 ;  /* 0x0000000408087291 */ /* 0x001fe4000f8ec03f */
[----:B------:R-:W-:-:S04]  /*0220*/  UIADD3 UR4, -UR5, 0x100000, URZ ;  /* 0x0010000005047890 */ /* 0x000fc8000fffe13f */
[----:B------:R-:W-:Y:S02]  /*0230*/  USHF.L.U32 UR5, UR4, 0xb, URZ ;  /* 0x0000000b04057899 */ /* 0x000fe4000800063f */
[----:B------:R-:W-:Y:S01]  /*0240*/  USHF.L.U32 UR4, UR4, 0x1, URZ ;  /* 0x0000000104047899 */ /* 0x000fe2000800063f */
[----:B------:R-:W0:Y:S11]  /*0250*/  FENCE.VIEW.ASYNC.S ;  /* 0x00000000000073c6 */ /* 0x000e360000000000 */
[----:B0-----:R0:W1:Y:S01]  /*0260*/  SYNCS.EXCH.64 URZ, [UR8], UR4 ;  /* 0x00000004083f75b2 */ /* 0x0010620008000100 */
[----:B------:R0:W2:Y:S01]  /*0270*/  SYNCS.EXCH.64 URZ, [UR8+0x48], UR6 ;  /* 0x00004806083f75b2 */ /* 0x0000a20008000100 */
[----:B------:R0:W3:Y:S01]  /*0280*/  SYNCS.EXCH.64 URZ, [UR8+0x8], UR4 ;  /* 0x00000804083f75b2 */ /* 0x0000e20008000100 */
[----:B------:R0:W4:Y:S01]  /*0290*/  SYNCS.EXCH.64 URZ, [UR8+0x50], UR6 ;  /* 0x00005006083f75b2 */ /* 0x0001220008000100 */
[----:B------:R0:W0:Y:S01]  /*02a0*/  SYNCS.EXCH.64 URZ, [UR8+0x10], UR4 ;  /* 0x00001004083f75b2 */ /* 0x0000220008000100 */
        /* <DEDUP_REMOVED lines=13> */
[----:B------:R-:W-:Y:S01]  /*0380*/  NOP ;  /* 0x0000000000007918 */ /* 0x000fe20000000000 */
.L_x_3:
[----:B0-----:R-:W-:Y:S05]  /*0390*/  BSYNC B0 ;  /* 0x0000000000007941 */ /* 0x001fea0003800000 */
.L_x_2:
[----:B------:R-:W0:Y:S01]  /*03a0*/  SHFL.IDX PT, R9, R0, RZ, 0x1f ;  /* 0x00001fff00097589 */ /* 0x000e2200000e0000 */
[----:B------:R-:W-:Y:S01]  /*03b0*/  SHF.R.S32.HI R4, RZ, 0x1f, R5 ;  /* 0x0000001fff047819 */ /* 0x000fe20000011405 */
[----:B------:R-:W5:Y:S01]  /*03c0*/  S2UR UR12, SR_CTAID.X ;  /* 0x00000000000c79c3 */ /* 0x000f620000002500 */
[----:B------:R-:W-:Y:S01]  /*03d0*/  ELECT P0, URZ, PT ;  /* 0x00000000003f782f */ /* 0x000fe20003800000 */
[----:B------:R1:W2:Y:S01]  /*03e0*/  SHFL.IDX PT, R11, R0, RZ, 0x1f ;  /* 0x00001fff000b7589 */ /* 0x0002a200000e0000 */
[----:B------:R-:W-:Y:S02]  /*03f0*/  LEA.HI R4, R4, R5, RZ, 0x7 ;  /* 0x0000000504047211 */ /* 0x000fe400078f38ff */
[----:B------:R-:W-:Y:S02]  /*0400*/  ELECT P1, URZ, PT ;  /* 0x00000000003f782f */ /* 0x000fe40003820000 */
[----:B------:R-:W-:Y:S01]  /*0410*/  SHF.R.S32.HI R13, RZ, 0x1f, R8 ;  /* 0x0000001fff0d7819 */ /* 0x000fe20000011408 */
[----:B------:R-:W3:Y:S01]  /*0420*/  S2R R6, SR_CTAID.Y ;  /* 0x0000000000067919 */ /* 0x000ee20000002600 */
[----:B------:R-:W-:Y:S01]  /*0430*/  LOP3.LUT R4, R4, 0xffffff80, RZ, 0xc0, !PT ;  /* 0xffffff8004047812 */ /* 0x000fe200078ec0ff */
[----:B------:R-:W4:Y:S01]  /*0440*/  LDC R14, c[0x0][0x140] ;  /* 0x00005000ff0e7b82 */ /* 0x000f220000000800 */
[----:B------:R-:W-:Y:S01]  /*0450*/  ULDC UR4, c[0x0][0x150] ;  /* 0x0000540000047ab9 */ /* 0x000fe20000000800 */
[----:B------:R-:W-:Y:S01]  /*0460*/  LEA.HI R13, R13, R8, RZ, 0x2 ;  /* 0x000000080d0d7211 */ /* 0x000fe200078f10ff */
[----:B------:R-:W3:Y:S01]  /*0470*/  SHFL.IDX PT, R16, R7, RZ, 0x1f ;  /* 0x00001fff07107589 */ /* 0x000ee200000e0000 */
[----:B------:R-:W-:Y:S01]  /*0480*/  IMAD.IADD R4, R5, 0x1, -R4 ;  /* 0x0000000105047824 */ /* 0x000fe200078e0a04 */
[----:B------:R-:W-:Y:S01]  /*0490*/  UMOV UR11, 0x80 ;  /* 0x00000080000b7882 */ /* 0x000fe20000000000 */
[----:B------:R-:W-:Y:S01]  /*04a0*/  LOP3.LUT R13, R13, 0x3ffffffc, RZ, 0xc0, !PT ;  /* 0x3ffffffc0d0d7812 */ /* 0x000fe200078ec0ff */
[----:B------:R-:W-:Y:S01]  /*04b0*/  NOP ;  /* 0x0000000000007918 */ /* 0x000fe20000000000 */
[----:B------:R-:W3:Y:S01]  /*04c0*/  LDC R15, c[0x0][0x144] ;  /* 0x00005100ff0f7b82 */ /* 0x000ee20000000800 */
[----:B------:R-:W-:Y:S01]  /*04d0*/  SHF.R.S32.HI R3, RZ, 0x1f, R4 ;  /* 0x0000001fff037819 */ /* 0x000fe20000011404 */
[----:B------:R-:W-:Y:S01]  /*04e0*/  NOP ;  /* 0x0000000000007918 */ /* 0x000fe20000000000 */
[----:B------:R-:W-:Y:S01]  /*04f0*/  IMAD.IADD R8, R8, 0x1, -R13 ;  /* 0x0000000108087824 */ /* 0x000fe200078e0a0d */
[C---:B------:R-:W-:Y:S01]  /*0500*/  ISETP.NE.AND P4, PT, R10.reuse, RZ, PT ;  /* 0x000000ff0a00720c */ /* 0x040fe20003f85270 */
[----:B------:R-:W-:Y:S01]  /*0510*/  VIADD R33, R10, 0xffffffff ;  /* 0xffffffff0a217836 */ /* 0x000fe20000000000 */
[----:B0-----:R-:W-:Y:S01]  /*0520*/  ISETP.NE.OR P0, PT, R9, RZ, !P0 ;  /* 0x000000ff0900720c */ /* 0x001fe20004705670 */
[----:B------:R-:W-:Y:S01]  /*0530*/  IMAD.MOV.U32 R89, RZ, RZ, 0x1 ;  /* 0x00000001ff597424 */ /* 0x000fe200078e00ff */
[----:B------:R-:W-:Y:S01]  /*0540*/  LEA.HI R9, R3, R4, RZ, 0x3 ;  /* 0x0000000403097211 */ /* 0x000fe200078f18ff */
[----:B------:R-:W0:Y:S01]  /*0550*/  LDC R21, c[0x0][0x148] ;  /* 0x00005200ff157b82 */ /* 0x000e220000000800 */
[----:B-----5:R-:W-:-:S02]  /*0560*/  I2FP.F32.U32 R12, UR12 ;  /* 0x0000000c000c7c45 */ /* 0x020fc40008201000 */
[--C-:B-1----:R-:W-:Y:S02]  /*0570*/  SHF.R.S32.HI R0, RZ, 0x3, R9.reuse ;  /* 0x00000003ff007819 */ /* 0x102fe40000011409 */
[----:B------:R-:W-:Y:S01]  /*0580*/  SHF.R.S32.HI R9, RZ, 0x1f, R9 ;  /* 0x0000001fff097819 */ /* 0x000fe20000011409 */
[----:B------:R-:W-:Y:S01]  /*0590*/  FMUL R12, R12, UR4 ;  /* 0x000000040c0c7c20 */ /* 0x000fe20008400000 */
[----:B--2---:R-:W-:Y:S01]  /*05a0*/  ISETP.NE.OR P1, PT, R11, RZ, !P1 ;  /* 0x000000ff0b00720c */ /* 0x004fe20004f25670 */
[----:B------:R-:W-:Y:S01]  /*05b0*/  ULDC UR4, c[0x0][0x154] ;  /* 0x0000550000047ab9 */ /* 0x000fe20000000800 */
[----:B------:R-:W-:Y:S01]  /*05c0*/  LEA.HI R11, R9, R0, RZ, 0x2 ;  /* 0x00000000090b7211 */ /* 0x000fe200078f10ff */
[----:B------:R-:W-:Y:S01]  /*05d0*/  VOTEU.ALL UP1, P0 ;  /* 0x00000000003f7886 */ /* 0x000fe20000020000 */
[----:B------:R-:W-:Y:S01]  /*05e0*/  SHF.R.S32.HI R9, RZ, 0x1f, R2 ;  /* 0x0000001fff097819 */ /* 0x000fe20000011402 */
[----:B------:R-:W1:Y:S01]  /*05f0*/  F2I.U32.TRUNC.NTZ R12, R12 ;  /* 0x0000000c000c7305 */ /* 0x000e62000020f000 */
[----:B------:R-:W-:Y:S01]  /*0600*/  LOP3.LUT R11, R11, 0xfffffffc, RZ, 0xc0, !PT ;  /* 0xfffffffc0b0b7812 */ /* 0x000fe200078ec0ff */
[----:B------:R-:W-:Y:S01]  /*0610*/  VOTEU.ALL UP0, P0 ;  /* 0x00000000003f7886 */ /* 0x000fe20000000000 */
[----:B------:R-:W-:Y:S01]  /*0620*/  LEA.HI R9, R9, R2, RZ, 0x2 ;  /* 0x0000000209097211 */ /* 0x000fe200078f10ff */
[----:B------:R-:W2:Y:S01]  /*0630*/  @!UP1 S2UR UR7, SR_CgaCtaId ;  /* 0x00000000000799c3 */ /* 0x000ea20000008800 */
[----:B----4-:R-:W-:Y:S01]  /*0640*/  ISETP.EQ.U32.AND P2, PT, R14, 0x1, PT ;  /* 0x000000010e00780c */ /* 0x010fe20003f42070 */
[----:B------:R-:W-:Y:S01]  /*0650*/  IMAD.IADD R11, R0, 0x1, -R11 ;  /* 0x00000001000b7824 */ /* 0x000fe200078e0a0b */
[----:B------:R-:W-:Y:S01]  /*0660*/  LOP3.LUT R9, R9, 0xfffffffc, RZ, 0xc0, !PT ;  /* 0xfffffffc09097812 */ /* 0x000fe200078ec0ff */
[----:B------:R-:W-:Y:S01]  /*0670*/  VOTEU.ALL UP2, P1 ;  /* 0x00000000003f7886 */ /* 0x000fe20000840000 */
[----:B------:R-:W-:Y:S01]  /*0680*/  @!UP1 UMOV UR6, 0x400 ;  /* 0x0000040000069882 */ /* 0x000fe20000000000 */
[----:B------:R-:W-:Y:S01]  /*0690*/  IMAD R8, R8, 0x4, R11 ;  /* 0x0000000408087824 */ /* 0x000fe200078e020b */
[----:B------:R-:W-:Y:S01]  /*06a0*/  VOTEU.ALL UP3, P1 ;  /* 0x00000000003f7886 */ /* 0x000fe20000860000 */
[----:B------:R-:W-:Y:S01]  /*06b0*/  IMAD.IADD R14, R2, 0x1, -R9 ;  /* 0x00000001020e7824 */ /* 0x000fe200078e0a09 */
[----:B---3--:R-:W-:Y:S01]  /*06c0*/  I2FP.F32.U32 R2, R6 ;  /* 0x0000000600027245 */ /* 0x008fe20000201000 */
[----:B------:R-:W3:Y:S01]  /*06d0*/  @!UP2 S2UR UR10, SR_CgaCtaId ;  /* 0x00000000000aa9c3 */ /* 0x000ee20000008800 */
[----:B------:R-:W-:Y:S01]  /*06e0*/  LEA.HI R0, R8, R8, RZ, 0x1 ;  /* 0x0000000808007211 */ /* 0x000fe200078f08ff */
[----:B-1----:R-:W-:Y:S01]  /*06f0*/  IMAD.MOV R12, RZ, RZ, -R12 ;  /* 0x000000ffff0c7224 */ /* 0x002fe200078e0a0c */
[----:B------:R-:W-:Y:S01]  /*0700*/  @!UP2 UMOV UR9, 0x400 ;  /* 0x000004000009a882 */ /* 0x000fe20000000000 */
[----:B------:R-:W-:Y:S01]  /*0710*/  FMUL R2, R2, UR4 ;  /* 0x0000000402027c20 */ /* 0x000fe20008400000 */
[----:B------:R-:W-:Y:S01]  /*0720*/  LOP3.LUT R11, R0, 0xfffffffe, RZ, 0xc0, !PT ;  /* 0xfffffffe000b7812 */ /* 0x000fe200078ec0ff */
[----:B------:R-:W-:Y:S01]  /*0730*/  IMAD R20, R15, R12, UR12 ;  /* 0x0000000c0f147e24 */ /* 0x000fe2000f8e020c */
[----:B------:R-:W-:Y:S01]  /*0740*/  UMOV UR4, 0x20 ;  /* 0x0000002000047882 */ /* 0x000fe20000000000 */
[----:B------:R-:W-:Y:S01]  /*0750*/  IMAD.SHL.U32 R9, R8, 0x4, RZ ;  /* 0x0000000408097824 */ /* 0x000fe200078e00ff */
[----:B------:R-:W-:-:S04]  /*0760*/  @!UP1 UIADD3 UR4, -UR4, 0x100000, URZ ;  /* 0x0010000004049890 */ /* 0x000fc8000fffe13f */
[----:B------:R-:W-:Y:S02]  /*0770*/  @!UP1 USHF.L.U32 UR5, UR4, 0xb, URZ ;  /* 0x0000000b04059899 */ /* 0x000fe4000800063f */
[----:B------:R-:W-:Y:S01]  /*0780*/  @!UP1 USHF.L.U32 UR4, UR4, 0x1, URZ ;  /* 0x0000000104049899 */ /* 0x000fe2000800063f */
[C---:B------:R-:W-:Y:S01]  /*0790*/  IMAD.IADD R11, R8.reuse, 0x1, -R11 ;  /* 0x00000001080b7824 */ /* 0x040fe200078e0a0b */
[----:B------:R-:W1:Y:S01]  /*07a0*/  F2I.U32.TRUNC.NTZ R2, R2 ;  /* 0x0000000200027305 */ /* 0x000e62000020f000 */
[----:B------:R-:W-:Y:S01]  /*07b0*/  VOTEU.ALL UP4, P1 ;  /* 0x00000000003f7886 */ /* 0x000fe20000880000 */
[----:B------:R-:W-:Y:S01]  /*07c0*/  LOP3.LUT R88, R8, 0xc, R9, 0x78, !PT ;  /* 0x0000000c08587812 */ /* 0x000fe200078e7809 */
[----:B--2---:R-:W-:Y:S01]  /*07d0*/  @!UP1 ULEA UR8, UR7, UR6, 0x18 ;  /* 0x0000000607089291 */ /* 0x004fe2000f8ec03f */
[----:B------:R-:W-:Y:S01]  /*07e0*/  ISETP.NE.AND P3, PT, R11, R20, PT ;  /* 0x000000140b00720c */ /* 0x000fe20003f65270 */
[----:B------:R-:W-:-:S04]  /*07f0*/  @!UP2 UIADD3 UR6, -UR11, 0x100000, URZ ;  /* 0x001000000b06a890 */ /* 0x000fc8000fffe13f */
[----:B------:R-:W-:Y:S02]  /*0800*/  @!UP2 USHF.L.U32 UR7, UR6, 0xb, URZ ;  /* 0x0000000b0607a899 */ /* 0x000fe4000800063f */
[----:B------:R-:W-:Y:S01]  /*0810*/  @!UP2 USHF.L.U32 UR6, UR6, 0x1, URZ ;  /* 0x000000010606a899 */ /* 0x000fe2000800063f */
[----:B------:R-:W-:Y:S01]  /*0820*/  ISETP.GE.U32.AND P6, PT, R33, 0x2, PT ;  /* 0x000000022100780c */ /* 0x000fe20003fc6070 */
[----:B------:R-:W-:Y:S01]  /*0830*/  VOTEU.ALL UP5, P1 ;  /* 0x00000000003f7886 */ /* 0x000fe200008a0000 */
[----:B------:R-:W-:Y:S01]  /*0840*/  VOTEU.ALL UP1, P0 ;  /* 0x00000000003f7886 */ /* 0x000fe20000020000 */
[----:B------:R-:W-:Y:S02]  /*0850*/  LOP3.LUT P0, RZ, R4, 0x7, RZ, 0xc0, !PT ;  /* 0x0000000704ff7812 */ /* 0x000fe4000780c0ff */
[----:B------:R-:W-:Y:S01]  /*0860*/  R2UR UR43, R16 ;  /* 0x00000000102b72ca */ /* 0x000fe200000e0000 */
[----:B---3--:R-:W-:Y:S01]  /*0870*/  @!UP2 ULEA UR9, UR10, UR9, 0x18 ;  /* 0x000000090a09a291 */ /* 0x008fe2000f8ec03f */
[C---:B------:R-:W-:Y:S01]  /*0880*/  ISETP.LT.U32.AND P0, PT, R88.reuse, 0x8, !P0 ;  /* 0x000000085800780c */ /* 0x040fe20004701070 */
[----:B-1----:R-:W-:Y:S01]  /*0890*/  IMAD.MOV R24, RZ, RZ, -R2 ;  /* 0x000000ffff187224 */ /* 0x002fe200078e0a02 */
[----:B------:R-:W-:Y:S01]  /*08a0*/  VOTEU.ALL UP2, P1 ;  /* 0x00000000003f7886 */ /* 0x000fe20000840000 */
[----:B------:R-:W-:Y:S01]  /*08b0*/  @P3 LEA.HI R0, R88, R88, RZ, 0x1 ;  /* 0x0000005858003211 */ /* 0x000fe200078f08ff */
[----:B------:R-:W1:Y:S02]  /*08c0*/  FENCE.VIEW.ASYNC.S ;  /* 0x00000000000073c6 */ /* 0x000e640000000000 */
[----:B-1----:R1:W2:Y:S01]  /*08d0*/  @!UP0 SYNCS.EXCH.64 URZ, [UR8+0xc0], UR4 ;  /* 0x0000c004083f85b2 */ /* 0x0022a20008000100 */
[----:B------:R-:W-:Y:S01]  /*08e0*/  ISETP.NE.AND P1, PT, R14, 0x3, PT ;  /* 0x000000030e00780c */ /* 0x000fe20003f25270 */
[----:B0-----:R-:W-:Y:S01]  /*08f0*/  IMAD R9, R21, R24, R6 ;  /* 0x0000001815097224 */ /* 0x001fe200078e0206 */
[----:B------:R-:W-:-:S02]  /*0900*/  @P3 SHF.R.S32.HI R0, RZ, 0x1, R0 ;  /* 0x00000001ff003819 */ /* 0x000fc40000011400 */
[----:B------:R-:W-:Y:S02]  /*0910*/  ISETP.EQ.OR P1, PT, R14, RZ, !P1 ;  /* 0x000000ff0e00720c */ /* 0x000fe40004f22670 */
[----:B------:R-:W-:Y:S02]  /*0920*/  @P3 ISETP.NE.AND P5, PT, R0, R9, PT ;  /* 0x000000090000320c */ /* 0x000fe40003fa5270 */
[----:B------:R-:W-:Y:S02]  /*0930*/  ISETP.EQ.AND P1, PT, R10, RZ, P1 ;  /* 0x000000ff0a00720c */ /* 0x000fe40000f22270 */
[----:B------:R-:W-:Y:S02]  /*0940*/  SEL R0, RZ, 0x1, !P0 ;  /* 0x00000001ff007807 */ /* 0x000fe40004000000 */
[----:B------:R-:W-:Y:S02]  /*0950*/  @P3 SEL R89, RZ, 0x1, P5 ;  /* 0x00000001ff593807 */ /* 0x000fe40002800000 */
[----:B------:R-:W-:Y:S01]  /*0960*/  SEL R23, RZ, 0x1, !P1 ;  /* 0x00000001ff177807 */ /* 0x000fe20004800000 */
[----:B------:R1:W0:Y:S01]  /*0970*/  @!UP1 SYNCS.EXCH.64 URZ, [UR8+0xc8], UR4 ;  /* 0x0000c804083f95b2 */ /* 0x0002220008000100 */
[----:B------:R-:W-:Y:S01]  /*0980*/  NOP ;  /* 0x0000000000007918 */ /* 0x000fe20000000000 */
[----:B------:R-:W-:-:S02]  /*0990*/  LOP3.LUT R89, R89, R0, RZ, 0xc0, !PT ;  /* 0x0000000059597212 */ /* 0x000fc400078ec0ff */
[----:B------:R-:W-:Y:S01]  /*09a0*/  SEL R23, R23, 0x2, P6 ;  /* 0x0000000217177807 */ /* 0x000fe20003000000 */
[----:B------:R1:W3:Y:S01]  /*09b0*/  @!UP2 SYNCS.EXCH.64 URZ, [UR9+0xa0], UR6 ;  /* 0x0000a006093fa5b2 */ /* 0x0002e20008000100 */
[----:B------:R1:W4:Y:S01]  /*09c0*/  @!UP3 SYNCS.EXCH.64 URZ, [UR9+0xa8], UR6 ;  /* 0x0000a806093fb5b2 */ /* 0x0003220008000100 */
[----:B------:R1:W0:Y:S01]  /*09d0*/  @!UP4 SYNCS.EXCH.64 URZ, [UR9+0xb0], UR6 ;  /* 0x0000b006093fc5b2 */ /* 0x0002220008000100 */
[----:B------:R1:W0:Y:S01]  /*09e0*/  @!UP5 SYNCS.EXCH.64 URZ, [UR9+0xb8], UR6 ;  /* 0x0000b806093fd5b2 */ /* 0x0002220008000100 */
[----:B------:R-:W-:Y:S01]  /*09f0*/  NOP ;  /* 0x0000000000007918 */ /* 0x000fe20000000000 */
[----:B-12---:R-:W-:Y:S05]  /*0a00*/  @!P2 BRA `(.L_x_4) ;  /* 0x000000000008a947 */ /* 0x006fea0003800000 */
[----:B0--34-:R-:W-:Y:S01]  /*0a10*/  UCGABAR_ARV ;  /* 0x00000000000079c7 */ /* 0x019fe20008000000 */
[----:B------:R-:W-:Y:S05]  /*0a20*/  BRA `(.L_x_5) ;  /* 0x0000000000047947 */ /* 0x000fea0003800000 */
.L_x_4:
[----:B0--34-:R-:W-:Y:S01]  /*0a30*/  NOP ;  /* 0x0000000000007918 */ /* 0x019fe20000000000 */
.L_x_5:
[----:B------:R-:W-:Y:S01]  /*0a40*/  ULDC.64 UR4, c[0x0][0x598] ;  /* 0x0001660000047ab9 */ /* 0x000fe20000000a00 */
[----:B------:R-:W-:Y:S01]  /*0a50*/  ULDC.64 UR36, c[0x0][0x208] ;  /* 0x0000820000247ab9 */ /* 0x000fe20000000a00 */
[----:B------:R-:W-:-:S04]  /*0a60*/  ISETP.NE.U32.AND P0, PT, RZ, UR4, PT ;  /* 0x00000004ff007c0c */ /* 0x000fc8000bf05070 */
[----:B------:R-:W-:-:S13]  /*0a70*/  ISETP.NE.AND.EX P0, PT, RZ, UR5, PT, P0 ;  /* 0x00000005ff007c0c */ /* 0x000fda000bf05300 */
[----:B------:R-:W-:Y:S05]  /*0a80*/  @!P0 BRA `(.L_x_6) ;  /* 0x00000000001c8947 */ /* 0x000fea0003800000 */
[----:B------:R-:W0:Y:S02]  /*0a90*/  LDC.64 R8, c[0x0][0x598] ;  /* 0x00016600ff087b82 */ /* 0x000e240000000a00 */
[----:B0-----:R-:W2:Y:S02]  /*0aa0*/  LDG.E.64 R8, desc[UR36][R8.64] ;  /* 0x0000002408087981 */ /* 0x001ea4000c1e1b00 */
[----:B--2---:R-:W-:-:S04]  /*0ab0*/  ISETP.NE.U32.AND P0, PT, R8, RZ, PT ;  /* 0x000000ff0800720c */ /* 0x004fc80003f05070 */
[----:B------:R-:W-:-:S13]  /*0ac0*/  ISETP.NE.AND.EX P0, PT, R9, RZ, PT, P0 ;  /* 0x000000ff0900720c */ /* 0x000fda0003f05300 */
[----:B------:R-:W-:Y:S05]  /*0ad0*/  @!P0 BRA `(.L_x_6) ;  /* 0x0000000000088947 */ /* 0x000fea0003800000 */
[----:B------:R0:W5:Y:S01]  /*0ae0*/  LD.E R90, desc[UR36][R8.64] ;  /* 0x00000024085a7980 */ /* 0x000162000c101900 */
[----:B------:R-:W-:Y:S05]  /*0af0*/  BRA `(.L_x_7) ;  /* 0x0000000000247947 */ /* 0x000fea0003800000 */
.L_x_6:
[----:B------:R-:W-:Y:S02]  /*0b00*/  ULDC.64 UR4, c[0x0][0x588] ;  /* 0x0001620000047ab9 */ /* 0x000fe40000000a00 */
[----:B------:R-:W-:-:S04]  /*0b10*/  ISETP.NE.U32.AND P0, PT, RZ, UR4, PT ;  /* 0x00000004ff007c0c */ /* 0x000fc8000bf05070 */
[----:B------:R-:W-:-:S13]  /*0b20*/  ISETP.NE.AND.EX P0, PT, RZ, UR5, PT, P0 ;  /* 0x00000005ff007c0c */ /* 0x000fda000bf05300 */
[----:B------:R-:W-:Y:S05]  /*0b30*/  @!P0 BRA `(.L_x_8) ;  /* 0x00000000000c8947 */ /* 0x000fea0003800000 */
[----:B------:R-:W0:Y:S02]  /*0b40*/  LDC.64 R90, c[0x0][0x588] ;  /* 0x00016200ff5a7b82 */ /* 0x000e240000000a00 */
[----:B0-----:R1:W5:Y:S01]  /*0b50*/  LDG.E R90, desc[UR36][R90.64] ;  /* 0x000000245a5a7981 */ /* 0x001362000c1e1900 */
[----:B------:R-:W-:Y:S05]  /*0b60*/  BRA `(.L_x_7) ;  /* 0x0000000000087947 */ /* 0x000fea0003800000 */
.L_x_8:
[----:B------:R-:W-:Y:S02]  /*0b70*/  ULDC UR4, c[0x0][0x580] ;  /* 0x0001600000047ab9 */ /* 0x000fe40000000800 */
[----:B------:R-:W-:-:S07]  /*0b80*/  IMAD.U32 R90, RZ, RZ, UR4 ;  /* 0x00000004ff5a7e24 */ /* 0x000fce000f8e00ff */
.L_x_7:
[----:B------:R-:W-:Y:S02]  /*0b90*/  ULDC.64 UR4, c[0x0][0x5a0] ;  /* 0x0001680000047ab9 */ /* 0x000fe40000000a00 */
[----:B------:R-:W-:-:S04]  /*0ba0*/  ISETP.NE.U32.AND P0, PT, RZ, UR4, PT ;  /* 0x00000004ff007c0c */ /* 0x000fc8000bf05070 */
[----:B------:R-:W-:-:S13]  /*0bb0*/  ISETP.NE.AND.EX P0, PT, RZ, UR5, PT, P0 ;  /* 0x00000005ff007c0c */ /* 0x000fda000bf05300 */
[----:B------:R-:W-:Y:S05]  /*0bc0*/  @!P0 BRA `(.L_x_9) ;  /* 0x00000000001c8947 */ /* 0x000fea0003800000 */
[----:B0-----:R-:W0:Y:S02]  /*0bd0*/  LDC.64 R8, c[0x0][0x5a0] ;  /* 0x00016800ff087b82 */ /* 0x001e240000000a00 */
[----:B0-----:R-:W2:Y:S02]  /*0be0*/  LDG.E.64 R8, desc[UR36][R8.64] ;  /* 0x0000002408087981 */ /* 0x001ea4000c1e1b00 */
[----:B--2---:R-:W-:-:S04]  /*0bf0*/  ISETP.NE.U32.AND P0, PT, R8, RZ, PT ;  /* 0x000000ff0800720c */ /* 0x004fc80003f05070 */
[----:B------:R-:W-:-:S13]  /*0c00*/  ISETP.NE.AND.EX P0, PT, R9, RZ, PT, P0 ;  /* 0x000000ff0900720c */ /* 0x000fda0003f05300 */
[----:B------:R-:W-:Y:S05]  /*0c10*/  @!P0 BRA `(.L_x_9) ;  /* 0x0000000000088947 */ /* 0x000fea0003800000 */
[----:B-1----:R0:W5:Y:S01]  /*0c20*/  LD.E R91, desc[UR36][R8.64] ;  /* 0x00000024085b7980 */ /* 0x002162000c101900 */
[----:B------:R-:W-:Y:S05]  /*0c30*/  BRA `(.L_x_10) ;  /* 0x0000000000247947 */ /* 0x000fea0003800000 */
.L_x_9:
[----:B------:R-:W-:Y:S02]  /*0c40*/  ULDC.64 UR4, c[0x0][0x590] ;  /* 0x0001640000047ab9 */ /* 0x000fe40000000a00 */
[----:B------:R-:W-:-:S04]  /*0c50*/  ISETP.NE.U32.AND P0, PT, RZ, UR4, PT ;  /* 0x00000004ff007c0c */ /* 0x000fc8000bf05070 */
[----:B------:R-:W-:-:S13]  /*0c60*/  ISETP.NE.AND.EX P0, PT, RZ, UR5, PT, P0 ;  /* 0x00000005ff007c0c */ /* 0x000fda000bf05300 */
[----:B------:R-:W-:Y:S05]  /*0c70*/  @!P0 BRA `(.L_x_11) ;  /* 0x00000000000c8947 */ /* 0x000fea0003800000 */
[----:B0-----:R-:W1:Y:S02]  /*0c80*/  LDC.64 R8, c[0x0][0x590] ;  /* 0x00016400ff087b82 */ /* 0x001e640000000a00 */
[----:B-1----:R1:W5:Y:S01]  /*0c90*/  LDG.E R91, desc[UR36][R8.64] ;  /* 0x00000024085b7981 */ /* 0x002362000c1e1900 */
[----:B------:R-:W-:Y:S05]  /*0ca0*/  BRA `(.L_x_10) ;  /* 0x0000000000087947 */ /* 0x000fea0003800000 */
.L_x_11:
[----:B------:R-:W-:Y:S02]  /*0cb0*/  ULDC UR4, c[0x0][0x584] ;  /* 0x0001610000047ab9 */ /* 0x000fe40000000800 */
[----:B-1----:R-:W-:-:S07]  /*0cc0*/  IMAD.U32 R91, RZ, RZ, UR4 ;  /* 0x00000004ff5b7e24 */ /* 0x002fce000f8e00ff */
.L_x_10:
[----:B------:R-:W2:Y:S01]  /*0cd0*/  LDC R2, c[0x0][0x65c] ;  /* 0x00019700ff027b82 */ /* 0x000ea20000000800 */
[----:B------:R-:W-:Y:S01]  /*0ce0*/  ULDC UR6, c[0x0][0x28c] ;  /* 0x0000a30000067ab9 */ /* 0x000fe20000000800 */
[----:B------:R-:W-:Y:S01]  /*0cf0*/  ISETP.NE.AND P0, PT, R10, 0x2, PT ;  /* 0x000000020a00780c */ /* 0x000fe20003f05270 */
[----:B------:R-:W-:Y:S01]  /*0d00*/  UIADD3 UR6, UR6, 0x7f, URZ ;  /* 0x0000007f06067890 */ /* 0x000fe2000fffe03f */
[----:B01----:R-:W-:Y:S01]  /*0d10*/  IMAD.U32 R8, RZ, RZ, UR12 ;  /* 0x0000000cff087e24 */ /* 0x003fe2000f8e00ff */
[----:B------:R-:W-:Y:S01]  /*0d20*/  UMOV UR38, URZ ;  /* 0x0000003f00267c82 */ /* 0x000fe20008000000 */
[----:B------:R-:W-:Y:S01]  /*0d30*/  UMOV UR39, URZ ;  /* 0x0000003f00277c82 */ /* 0x000fe20008000000 */
[----:B------:R-:W-:Y:S01]  /*0d40*/  USHF.R.S32.HI UR7, URZ, 0x1f, UR6 ;  /* 0x0000001f3f077899 */ /* 0x000fe20008011406 */
[----:B------:R-:W-:-:S03]  /*0d50*/  ULDC.64 UR8, c[0x0][0x650] ;  /* 0x0001940000087ab9 */ /* 0x000fc60000000a00 */
[----:B------:R-:W-:-:S04]  /*0d60*/  ULEA.HI UR7, UR7, UR6, URZ, 0x7 ;  /* 0x0000000607077291 */ /* 0x000fc8000f8f383f */
[----:B------:R-:W-:Y:S01]  /*0d70*/  USHF.R.S32.HI UR40, URZ, 0x7, UR7 ;  /* 0x000000073f287899 */ /* 0x000fe20008011407 */
[----:B--2---:R-:W-:-:S13]  /*0d80*/  ISETP.NE.AND P1, PT, R2, 0x1, PT ;  /* 0x000000010200780c */ /* 0x004fda0003f25270 */
[----:B------:R-:W0:Y:S01]  /*0d90*/  @P1 LDC R17, c[0x0][0x10] ;  /* 0x00000400ff111b82 */ /* 0x000e220000000800 */
[----:B------:R-:W-:Y:S02]  /*0da0*/  @P1 IMAD.MOV.U32 R7, RZ, RZ, RZ ;  /* 0x000000ffff071224 */ /* 0x000fe400078e00ff */
[----:B------:R-:W-:-:S05]  /*0db0*/  @P1 IMAD.MOV.U32 R9, RZ, RZ, RZ ;  /* 0x000000ffff091224 */ /* 0x000fca00078e00ff */
[----:B------:R-:W1:Y:S01]  /*0dc0*/  @!P1 LDC R11, c[0x0][0xc] ;  /* 0x00000300ff0b9b82 */ /* 0x000e620000000800 */
[----:B------:R-:W-:Y:S01]  /*0dd0*/  ULDC UR4, c[0x0][0xc] ;  /* 0x0000030000047ab9 */ /* 0x000fe20000000800 */
[----:B------:R-:W-:Y:S02]  /*0de0*/  ULDC UR5, c[0x0][0x10] ;  /* 0x0000040000057ab9 */ /* 0x000fe40000000800 */
[----:B------:R-:W-:-:S04]  /*0df0*/  UIMAD.WIDE.U32 UR4, UR4, UR5, URZ ;  /* 0x00000005040472a5 */ /* 0x000fc8000f8e003f */
[----:B------:R-:W2:Y:S01]  /*0e00*/  LDC R0, c[0x0][0x14] ;  /* 0x00000500ff007b82 */ /* 0x000ea20000000800 */
[----:B0-----:R-:W-:-:S04]  /*0e10*/  @P1 IMAD.WIDE.U32 R16, R17, UR12, R6 ;  /* 0x0000000c11101c25 */ /* 0x001fc8000f8e0006 */
[----:B------:R-:W-:Y:S02]  /*0e20*/  @P1 IMAD.IADD R17, R17, 0x1, R9 ;  /* 0x0000000111111824 */ /* 0x000fe400078e0209 */
[----:B------:R-:W-:Y:S02]  /*0e30*/  IMAD.MOV.U32 R9, RZ, RZ, RZ ;  /* 0x000000ffff097224 */ /* 0x000fe400078e00ff */
[----:B-1----:R-:W-:-:S04]  /*0e40*/  @!P1 IMAD.WIDE.U32 R8, R6, R11, R8 ;  /* 0x0000000b06089225 */ /* 0x002fc800078e0008 */
[----:B------:R-:W-:Y:S02]  /*0e50*/  @!P1 IMAD.MOV.U32 R16, RZ, RZ, R8 ;  /* 0x000000ffff109224 */ /* 0x000fe400078e0008 */
[----:B--2---:R-:W-:-:S04]  /*0e60*/  IMAD.WIDE.U32 R12, R0, UR4, RZ ;  /* 0x00000004000c7c25 */ /* 0x004fc8000f8e00ff */
[----:B------:R-:W-:Y:S01]  /*0e70*/  IMAD R10, R0, UR5, RZ ;  /* 0x00000005000a7c24 */ /* 0x000fe2000f8e02ff */
[----:B------:R0:W-:Y:S01]  /*0e80*/  STL.64 [R1], R12 ;  /* 0x0000000c01007387 */ /* 0x0001e20000100a00 */
[----:B------:R-:W-:Y:S02]  /*0e90*/  @!P1 IMAD.MOV.U32 R17, RZ, RZ, R9 ;  /* 0x000000ffff119224 */ /* 0x000fe400078e0009 */
[----:B------:R-:W-:Y:S01]  /*0ea0*/  IMAD.IADD R0, R13, 0x1, R10 ;  /* 0x000000010d007824 */ /* 0x000fe200078e020a */
[----:B------:R-:W-:Y:S06]  /*0eb0*/  @P0 BRA `(.L_x_12) ;  /* 0x0000000000200947 */ /* 0x000fec0003800000 */
[----:B------:R-:W-:Y:S01]  /*0ec0*/  UISETP.GE.U32.AND UP0, UPT, UR40, 0x9, UPT ;  /* 0x000000092800788c */ /* 0x000fe2000bf06070 */
[----:B------:R-:W-:Y:S01]  /*0ed0*/  IADD3 R16, P0, R16, R12, RZ ;  /* 0x0000000c10107210 */ /* 0x000fe20007f1e0ff */
[----:B------:R-:W-:Y:S01]  /*0ee0*/  UIMAD.WIDE.U32 UR4, UR40, 0x38e38e39, URZ ;  /* 0x38e38e39280478a5 */ /* 0x000fe2000f8e003f */
[----:B------:R-:W-:-:S03]  /*0ef0*/  UMOV UR39, URZ ;  /* 0x0000003f00277c82 */ /* 0x000fc60008000000 */
[----:B------:R-:W-:Y:S01]  /*0f00*/  USHF.R.U32.HI UR4, URZ, 0x1, UR5 ;  /* 0x000000013f047899 */ /* 0x000fe20008011605 */
[----:B------:R-:W-:-:S03]  /*0f10*/  IMAD.X R17, R0, 0x1, R17, P0 ;  /* 0x0000000100117824 */ /* 0x000fc600000e0611 */
[----:B------:R-:W-:Y:S02]  /*0f20*/  UIMAD UR38, UR4, -0x9, UR40 ;  /* 0xfffffff7042678a4 */ /* 0x000fe4000f8e0228 */
[----:B------:R-:W-:-:S12]  /*0f30*/  @UP0 ULOP3.LUT UR39, UR4, 0x1, URZ, 0xc0, !UPT ;  /* 0x0000000104270892 */ /* 0x000fd8000f8ec03f */
.L_x_12:
[----:B------:R-:W-:Y:S01]  /*0f40*/  ISETP.GE.U32.AND P0, PT, R16, UR8, PT ;  /* 0x0000000810007c0c */ /* 0x000fe2000bf06070 */
[----:B------:R-:W-:Y:S01]  /*0f50*/  IMAD.MOV.U32 R22, RZ, RZ, -0x1 ;  /* 0xffffffffff167424 */ /* 0x000fe200078e00ff */
[----:B------:R-:W-:Y:S01]  /*0f60*/  PRMT R8, RZ, 0x7610, R8 ;  /* 0x00007610ff087816 */ /* 0x000fe20000000008 */
[----:B------:R-:W-:Y:S01]  /*0f70*/  IMAD.MOV.U32 R19, RZ, RZ, -0x1 ;  /* 0xffffffffff137424 */ /* 0x000fe200078e00ff */
[----:B------:R-:W-:Y:S01]  /*0f80*/  ISETP.GE.U32.AND.EX P0, PT, R17, UR9, PT, P0 ;  /* 0x0000000911007c0c */ /* 0x000fe2000bf06100 */
[----:B------:R-:W-:-:S12]  /*0f90*/  IMAD.MOV.U32 R18, RZ, RZ, -0x1 ;  /* 0xffffffffff127424 */ /* 0x000fd800078e00ff */
[----:B------:R-:W-:Y:S05]  /*0fa0*/  @P0 BRA `(.L_x_13) ;  /* 0x0000000400240947 */ /* 0x000fea0003800000 */
[----:B------:R-:W1:Y:S01]  /*0fb0*/  LDC.64 R18, c[0x0][0x628] ;  /* 0x00018a00ff127b82 */ /* 0x000e620000000a00 */
[----:B------:R-:W-:Y:S02]  /*0fc0*/  IMAD.MOV.U32 R8, RZ, RZ, R16 ;  /* 0x000000ffff087224 */ /* 0x000fe400078e0010 */
[----:B------:R-:W-:-:S05]  /*0fd0*/  IMAD.MOV.U32 R9, RZ, RZ, R17 ;  /* 0x000000ffff097224 */ /* 0x000fca00078e0011 */
[----:B------:R-:W2:Y:S08]  /*0fe0*/  LDC R22, c[0x0][0x630] ;  /* 0x00018c00ff167b82 */ /* 0x000eb00000000800 */
[----:B------:R-:W3:Y:S01]  /*0ff0*/  LDC.64 R26, c[0x0][0x620] ;  /* 0x00018800ff1a7b82 */ /* 0x000ee20000000a00 */
[----:B-1----:R-:W-:-:S04]  /*1000*/  ISETP.NE.U32.AND P0, PT, R18, RZ, PT ;  /* 0x000000ff1200720c */ /* 0x002fc80003f05070 */
[----:B------:R-:W-:-:S13]  /*1010*/  ISETP.NE.AND.EX P0, PT, R19, RZ, PT, P0 ;  /* 0x000000ff1300720c */ /* 0x000fda0003f05300 */
[----:B--23--:R-:W-:Y:S05]  /*1020*/  @!P0 BRA `(.L_x_14) ;  /* 0x0000000000288947 */ /* 0x00cfea0003800000 */
[----:B0-----:R-:W0:Y:S02]  /*1030*/  LDC R13, c[0x0][0x634] ;  /* 0x00018d00ff0d7b82 */ /* 0x001e240000000800 */
[----:B0-----:R-:W-:-:S05]  /*1040*/  IADD3 R13, P0, R16, R13, RZ ;  /* 0x0000000d100d7210 */ /* 0x001fca0007f1e0ff */
[----:B------:R-:W-:-:S04]  /*1050*/  IMAD.X R15, RZ, RZ, R17, P0 ;  /* 0x000000ffff0f7224 */ /* 0x000fc800000e0611 */
[----:B------:R-:W-:-:S04]  /*1060*/  IMAD.WIDE.U32 R8, R15, R18, RZ ;  /* 0x000000120f087225 */ /* 0x000fc800078e00ff */
[----:B------:R-:W-:-:S04]  /*1070*/  IMAD.WIDE.U32 R10, P0, R13, R19, R8 ;  /* 0x000000130d0a7225 */ /* 0x000fc80007800008 */
[----:B------:R-:W-:-:S04]  /*1080*/  IMAD.WIDE.U32 R8, R13, R18, RZ ;  /* 0x000000120d087225 */ /* 0x000fc800078e00ff */
[----:B------:R-:W-:Y:S01]  /*1090*/  IMAD.X R13, RZ, RZ, RZ, P0 ;  /* 0x000000ffff0d7224 */ /* 0x000fe200000e06ff */
[----:B------:R-:W-:Y:S01]  /*10a0*/  IADD3 RZ, P0, R9, R10, RZ ;  /* 0x0000000a09ff7210 */ /* 0x000fe20007f1e0ff */
[----:B------:R-:W-:-:S04]  /*10b0*/  IMAD.MOV.U32 R12, RZ, RZ, R11 ;  /* 0x000000ffff0c7224 */ /* 0x000fc800078e000b */
[----:B------:R-:W-:-:S08]  /*10c0*/  IMAD.WIDE.U32.X R8, R15, R19, R12, P0 ;  /* 0x000000130f087225 */ /* 0x000fd000000e040c */
.L_x_14:
[----:B------:R-:W1:Y:S01]  /*10d0*/  LDC.64 R28, c[0x0][0x640] ;  /* 0x00019000ff1c7b82 */ /* 0x000e620000000a00 */
[-CC-:B------:R-:W-:Y:S01]  /*10e0*/  SHF.R.U64 R32, R8, R22.reuse, R9.reuse ;  /* 0x0000001608207219 */ /* 0x180fe20000001209 */
[----:B------:R-:W-:Y:S01]  /*10f0*/  IMAD.MOV.U32 R31, RZ, RZ, 0x1 ;  /* 0x00000001ff1f7424 */ /* 0x000fe200078e00ff */
[----:B------:R-:W-:Y:S02]  /*1100*/  SHF.R.U32.HI R8, RZ, R22, R9 ;  /* 0x00000016ff087219 */ /* 0x000fe40000011609 */
[----:B------:R-:W-:-:S03]  /*1110*/  IADD3 R11, P0, RZ, -R32, RZ ;  /* 0x80000020ff0b7210 */ /* 0x000fc60007f1e0ff */
[----:B0-----:R-:W0:Y:S02]  /*1120*/  LDC R12, c[0x0][0x618] ;  /* 0x00018600ff0c7b82 */ /* 0x001e240000000800 */
[----:B------:R-:W-:-:S04]  /*1130*/  IMAD.X R9, RZ, RZ, ~R8, P0 ;  /* 0x000000ffff097224 */ /* 0x000fc800000e0e08 */
[-C--:B------:R-:W-:Y:S02]  /*1140*/  IMAD R10, R9, R26.reuse, RZ ;  /* 0x0000001a090a7224 */ /* 0x080fe400078e02ff */
[----:B------:R-:W2:Y:S01]  /*1150*/  LDC R13, c[0x0][0x608] ;  /* 0x00018200ff0d7b82 */ /* 0x000ea20000000800 */
[----:B------:R-:W-:-:S04]  /*1160*/  IMAD.WIDE.U32 R8, R11, R26, R16 ;  /* 0x0000001a0b087225 */ /* 0x000fc800078e0010 */
[----:B------:R-:W-:-:S03]  /*1170*/  IMAD R11, R11, R27, R10 ;  /* 0x0000001b0b0b7224 */ /* 0x000fc600078e020a */
[----:B------:R-:W3:Y:S01]  /*1180*/  LDC R18, c[0x0][0x658] ;  /* 0x00019600ff127b82 */ /* 0x000ee20000000800 */
[----:B------:R-:W-:Y:S01]  /*1190*/  IMAD.IADD R9, R9, 0x1, R11 ;  /* 0x0000000109097824 */ /* 0x000fe200078e020b */
[----:B-1----:R-:W-:Y:S01]  /*11a0*/  ISETP.NE.U32.AND P0, PT, R28, RZ, PT ;  /* 0x000000ff1c00720c */ /* 0x002fe20003f05070 */
[----:B------:R-:W-:-:S03]  /*11b0*/  IMAD.MOV.U32 R11, RZ, RZ, -0x1 ;  /* 0xffffffffff0b7424 */ /* 0x000fc600078e00ff */
[----:B------:R-:W-:Y:S02]  /*11c0*/  ISETP.NE.AND.EX P0, PT, R29, RZ, PT, P0 ;  /* 0x000000ff1d00720c */ /* 0x000fe40003f05300 */
[----:B------:R-:W1:Y:S01]  /*11d0*/  LDC R27, c[0x0][0x600] ;  /* 0x00018000ff1b7b82 */ /* 0x000e620000000800 */
[-CC-:B0-----:R-:W-:Y:S02]  /*11e0*/  SHF.R.U64 R25, R8, R12.reuse, R9.reuse ;  /* 0x0000000c08197219 */ /* 0x181fe40000001209 */
[----:B------:R-:W-:-:S05]  /*11f0*/  SHF.R.U32.HI R8, RZ, R12, R9 ;  /* 0x0000000cff087219 */ /* 0x000fca0000011609 */
[----:B------:R-:W0:Y:S01]  /*1200*/  LDC R22, c[0x0][0x648] ;  /* 0x00019200ff167b82 */ /* 0x000e220000000800 */
[-CC-:B--2---:R-:W-:Y:S02]  /*1210*/  SHF.R.U64 R34, R25, R13.reuse, R8.reuse ;  /* 0x0000000d19227219 */ /* 0x184fe40000001208 */
[----:B------:R-:W-:-:S05]  /*1220*/  SHF.R.U32.HI R9, RZ, R13, R8 ;  /* 0x0000000dff097219 */ /* 0x000fca0000011608 */
[----:B------:R-:W2:Y:S01]  /*1230*/  LDC R26, c[0x0][0x638] ;  /* 0x00018e00ff1a7b82 */ /* 0x000ea20000000800 */
[-C--:B---3--:R-:W-:Y:S02]  /*1240*/  SHF.L.U32 R8, R11, R18.reuse, RZ ;  /* 0x000000120b087219 */ /* 0x088fe400000006ff */
[--C-:B------:R-:W-:Y:S02]  /*1250*/  SHF.R.U64 R36, R34, R18, R9.reuse ;  /* 0x0000001222247219 */ /* 0x100fe40000001209 */
[----:B------:R-:W-:Y:S02]  /*1260*/  LOP3.LUT R15, RZ, R8, RZ, 0x33, !PT ;  /* 0x00000008ff0f7212 */ /* 0x000fe400078e33ff */
[----:B------:R-:W-:Y:S01]  /*1270*/  SHF.R.U32.HI R9, RZ, R18, R9 ;  /* 0x00000012ff097219 */ /* 0x000fe20000011609 */
[----:B------:R-:W3:Y:S01]  /*1280*/  LDC R30, c[0x0][0x610] ;  /* 0x00018400ff1e7b82 */ /* 0x000ee20000000800 */
[----:B------:R-:W-:Y:S01]  /*1290*/  IMAD.MOV.U32 R8, RZ, RZ, R36 ;  /* 0x000000ffff087224 */ /* 0x000fe200078e0024 */
[----:B------:R-:W-:Y:S06]  /*12a0*/  @!P0 BRA `(.L_x_15) ;  /* 0x0000000000288947 */ /* 0x000fec0003800000 */
[----:B------:R-:W4:Y:S02]  /*12b0*/  LDC R13, c[0x0][0x64c] ;  /* 0x00019300ff0d7b82 */ /* 0x000f240000000800 */
[----:B----4-:R-:W-:-:S05]  /*12c0*/  IADD3 R13, P0, R36, R13, RZ ;  /* 0x0000000d240d7210 */ /* 0x010fca0007f1e0ff */
        /* <DEDUP_REMOVED lines=8> */
.L_x_15:
[----:B0-----:R-:W-:Y:S01]  /*1350*/  SHF.R.U64 R9, R8, R22, R9 ;  /* 0x0000001608097219 */ /* 0x001fe20000001209 */
[----:B-1----:R-:W-:Y:S01]  /*1360*/  VIADD R10, R27, 0xffffffff ;  /* 0xffffffff1b0a7836 */ /* 0x002fe20000000000 */
[----:B------:R-:W-:Y:S01]  /*1370*/  SHF.L.U32 R7, R31, R18, RZ ;  /* 0x000000121f077219 */ /* 0x000fe200000006ff */
[----:B------:R-:W-:Y:S01]  /*1380*/  @P1 IMAD R20, R21, R24, R6 ;  /* 0x0000001815141224 */ /* 0x000fe200078e0206 */
[----:B------:R-:W-:Y:S01]  /*1390*/  LOP3.LUT R8, R34, R15, RZ, 0xc0, !PT ;  /* 0x0000000f22087212 */ /* 0x000fe200078ec0ff */
[----:B------:R-:W-:Y:S01]  /*13a0*/  IMAD.MOV R11, RZ, RZ, -R9 ;  /* 0x000000ffff0b7224 */ /* 0x000fe200078e0a09 */
[----:B------:R-:W-:Y:S01]  /*13b0*/  LOP3.LUT R10, R25, R10, RZ, 0xc0, !PT ;  /* 0x0000000a190a7212 */ /* 0x000fe200078ec0ff */
[----:B------:R-:W-:Y:S02]  /*13c0*/  IMAD.MOV.U32 R18, RZ, RZ, R32 ;  /* 0x000000ffff127224 */ /* 0x000fe400078e0020 */
[----:B------:R-:W-:Y:S02]  /*13d0*/  IMAD R7, R7, R9, R8 ;  /* 0x0000000907077224 */ /* 0x000fe400078e0208 */
[----:B--2---:R-:W-:-:S02]  /*13e0*/  IMAD R6, R11, R26, R36 ;  /* 0x0000001a0b067224 */ /* 0x004fc400078e0224 */
[----:B---3--:R-:W-:Y:S02]  /*13f0*/  IMAD R22, R7, R30, R20 ;  /* 0x0000001e07167224 */ /* 0x008fe400078e0214 */
[----:B------:R-:W-:Y:S02]  /*1400*/  IMAD R7, R6, R27, R10 ;  /* 0x0000001b06077224 */ /* 0x000fe400078e020a */
[----:B------:R-:W-:-:S03]  /*1410*/  IMAD.MOV.U32 R8, RZ, RZ, 0x1 ;  /* 0x00000001ff087424 */ /* 0x000fc600078e00ff */
[----:B------:R-:W-:Y:S02]  /*1420*/  SEL R19, R7, R22, !P1 ;  /* 0x0000001607137207 */ /* 0x000fe40004800000 */
[----:B------:R-:W-:-:S07]  /*1430*/  SEL R22, R22, R7, !P1 ;  /* 0x0000000716167207 */ /* 0x000fce0004800000 */
.L_x_13:
[----:B------:R-:W-:Y:S05]  /*1440*/  @!P2 BRA `(.L_x_16) ;  /* 0x00000000000ca947 */ /* 0x000fea0003800000 */
[----:B------:R-:W-:Y:S01]  /*1450*/  UCGABAR_WAIT ;  /* 0x0000000000007dc7 */ /* 0x000fe20008000000 */
[----:B------:R-:W-:Y:S01]  /*1460*/  CCTL.IVALL ;  /* 0x00000000ff00798f */ /* 0x000fe20002000000 */
[----:B------:R-:W-:Y:S05]  /*1470*/  BRA `(.L_x_17) ;  /* 0x0000000000047947 */ /* 0x000fea0003800000 */
.L_x_16:
[----:B------:R-:W-:Y:S06]  /*1480*/  BAR.SYNC.DEFER_BLOCKING 0x0 ;  /* 0x0000000000007b1d */ /* 0x000fec0000010000 */
.L_x_17:
[----:B------:R-:W-:Y:S05]  /*1490*/  @!P4 BRA `(.L_x_18) ;  /* 0x00000048002cc947 */ /* 0x000fea0003800000 */
[----:B------:R-:W-:-:S13]  /*14a0*/  ISETP.GT.U32.AND P0, PT, R33, 0x1, PT ;  /* 0x000000012100780c */ /* 0x000fda0003f04070 */
[----:B------:R-:W-:Y:S05]  /*14b0*/  @P0 EXIT ;  /* 0x000000000000094d */ /* 0x000fea0003800000 */
.L_x_19:
[----:B------:R-:W-:-:S08]  /*14c0*/  NOP ;  /* 0x0000000000007918 */ /* 0x000fd00000000000 */
[----:B------:R-:W1:Y:S02]  /*14d0*/  USETMAXREG.TRY_ALLOC.CTAPOOL UP0, 0xe8 ;  /* 0x000000e8000079c8 */ /* 0x000e640008000600 */
[----:B-1----:R-:W-:-:S13]  /*14e0*/  PLOP3.LUT P0, PT, PT, PT, UP0, 0x80, 0x0 ;  /* 0x000000000000781c */ /* 0x002fda0003f0f008 */
[----:B------:R-:W-:Y:S05]  /*14f0*/  @!P0 BRA `(.L_x_19) ;  /* 0xfffffffc00f08947 */ /* 0x000fea000383ffff */
[----:B------:R-:W-:-:S13]  /*1500*/  LOP3.LUT P0, RZ, R8, 0xff, RZ, 0xc0, !PT ;  /* 0x000000ff08ff7812 */ /* 0x000fda000780c0ff */
[----:B------:R-:W-:Y:S05]  /*1510*/  @!P0 EXIT ;  /* 0x000000000000894d */ /* 0x000fea0003800000 */
[----:B------:R-:W2:Y:S01]  /*1520*/  LDL.64 R10, [R1] ;  /* 0x00000000010a7983 */ /* 0x000ea20000100a00 */
[CC--:B------:R-:W-:Y:S01]  /*1530*/  LEA.HI R5, R3.reuse, R4.reuse, RZ, 0x2 ;  /* 0x0000000403057211 */ /* 0x0c0fe200078f10ff */
[----:B------:R-:W1:Y:S01]  /*1540*/  S2UR UR4, SR_CgaCtaId ;  /* 0x00000000000479c3 */ /* 0x000e620000008800 */
[----:B------:R-:W-:Y:S01]  /*1550*/  LEA.HI R3, R3, R4, RZ, 0x5 ;  /* 0x0000000403037211 */ /* 0x000fe200078f28ff */
[----:B------:R-:W-:Y:S01]  /*1560*/  UISETP.LT.AND UP0, UPT, UR40, 0x1, UPT ;  /* 0x000000012800788c */ /* 0x000fe2000bf01270 */
[--C-:B------:R-:W-:Y:S01]  /*1570*/  SHF.R.S32.HI R92, RZ, 0x2, R5.reuse ;  /* 0x00000002ff5c7819 */ /* 0x100fe20000011405 */
[----:B------:R-:W-:Y:S01]  /*1580*/  UIADD3 UR5, UR43, -0x1, URZ ;  /* 0xffffffff2b057890 */ /* 0x000fe2000fffe03f */
[----:B------:R-:W-:Y:S01]  /*1590*/  SHF.R.S32.HI R7, RZ, 0x1f, R5 ;  /* 0x0000001fff077819 */ /* 0x000fe20000011405 */
[----:B------:R-:W-:Y:S01]  /*15a0*/  USEL UR42, UR40, 0x1, UP0 ;  /* 0x00000001282a7887 */ /* 0x000fe20008000000 */
[----:B------:R-:W-:Y:S01]  /*15b0*/  SHF.R.S32.HI R3, RZ, 0x5, R3 ;  /* 0x00000005ff037819 */ /* 0x000fe20000011403 */
[----:B------:R-:W3:Y:S01]  /*15c0*/  LDC R96, c[0x0][0x658] ;  /* 0x00019600ff607b82 */ /* 0x000ee20000000800 */
[----:B------:R-:W-:Y:S01]  /*15d0*/  LEA.HI R7, R7, R92, RZ, 0x3 ;  /* 0x0000005c07077211 */ /* 0x000fe200078f18ff */
[----:B------:R-:W-:Y:S01]  /*15e0*/  UMOV UR41, 0x400 ;  /* 0x0000040000297882 */ /* 0x000fe20000000000 */
[----:B------:R-:W-:Y:S01]  /*15f0*/  LOP3.LUT R5, R5, 0xfffffffc, RZ, 0xc0, !PT ;  /* 0xfffffffc05057812 */ /* 0x000fe200078ec0ff */
[----:B------:R-:W-:Y:S01]  /*1600*/  UISETP.NE.AND UP0, UPT, UR5, URZ, UPT ;  /* 0x0000003f0500728c */ /* 0x000fe2000bf05270 */
[----:B------:R-:W-:Y:S01]  /*1610*/  LOP3.LUT R7, R7, 0xfffffff8, RZ, 0xc0, !PT ;  /* 0xfffffff807077812 */ /* 0x000fe200078ec0ff */
[----:B------:R-:W-:Y:S01]  /*1620*/  ULDC UR6, c[0x0][0x284] ;  /* 0x0000a10000067ab9 */ /* 0x000fe20000000800 */
[----:B------:R-:W-:Y:S01]  /*1630*/  USHF.L.U32 UR45, UR40, 0x1, URZ ;  /* 0x00000001282d7899 */ /* 0x000fe2000800063f */
[----:B------:R-:W4:Y:S01]  /*1640*/  LDC R6, c[0x0][0x288] ;  /* 0x0000a200ff067b82 */ /* 0x000f220000000800 */
[----:B------:R-:W-:Y:S01]  /*1650*/  IMAD.IADD R5, R4, 0x1, -R5 ;  /* 0x0000000104057824 */ /* 0x000fe200078e0a05 */
[----:B------:R-:W-:Y:S01]  /*1660*/  UIADD3 UR42, -UR42, UR40, URZ ;  /* 0x000000282a2a7290 */ /* 0x000fe2000fffe13f */
[----:B------:R-:W-:-:S02]  /*1670*/  IMAD.IADD R92, R92, 0x1, -R7 ;  /* 0x000000015c5c7824 */ /* 0x000fc400078e0a07 */
[----:B------:R-:W-:Y:S02]  /*1680*/  IMAD.MOV.U32 R7, RZ, RZ, 0x1 ;  /* 0x00000001ff077424 */ /* 0x000fe400078e00ff */
[--C-:B------:R-:W-:Y:S01]  /*1690*/  IMAD R101, R3, -0x10, -R92.reuse ;  /* 0xfffffff003657824 */ /* 0x100fe200078e0a5c */
[----:B------:R-:W0:Y:S01]  /*16a0*/  LDC R99, c[0x0][0x600] ;  /* 0x00018000ff637b82 */ /* 0x000e220000000800 */
[--C-:B------:R-:W-:Y:S01]  /*16b0*/  SHF.R.S32.HI R93, RZ, 0x1f, R92.reuse ;  /* 0x0000001fff5d7819 */ /* 0x100fe2000001145c */
[----:B-1----:R-:W-:Y:S01]  /*16c0*/  ULEA UR41, UR4, UR41, 0x18 ;  /* 0x0000002904297291 */ /* 0x002fe2000f8ec03f */
[----:B------:R-:W-:Y:S01]  /*16d0*/  IMAD.SHL.U32 R94, R5, 0x2, RZ ;  /* 0x00000002055e7824 */ /* 0x000fe200078e00ff */
[----:B------:R-:W-:Y:S01]  /*16e0*/  USHF.L.U32 UR4, UR5, 0x3, URZ ;  /* 0x0000000305047899 */ /* 0x000fe2000800063f */
[----:B------:R-:W-:Y:S01]  /*16f0*/  VIADD R101, R101, UR6 ;  /* 0x0000000665657c36 */ /* 0x000fe20008000000 */
[----:B------:R-:W-:Y:S01]  /*1700*/  USEL UR5, URZ, 0x1, UP0 ;  /* 0x000000013f057887 */ /* 0x000fe20008000000 */
[----:B------:R-:W-:Y:S01]  /*1710*/  IMAD.WIDE R92, R3, 0x10, R92 ;  /* 0x00000010035c7825 */ /* 0x000fe200078e025c */
[----:B------:R-:W-:Y:S01]  /*1720*/  UIADD3 UR46, UR41, 0xa0, URZ ;  /* 0x000000a0292e7890 */ /* 0x000fe2000fffe03f */
[----:B------:R-:W-:Y:S01]  /*1730*/  SHF.R.S32.HI R95, RZ, 0x1f, R94 ;  /* 0x0000001fff5f7819 */ /* 0x000fe2000001145e */
[----:B------:R-:W-:Y:S01]  /*1740*/  ULOP3.LUT UR4, UR4, 0x8, URZ, 0xc0, !UPT ;  /* 0x0000000804047892 */ /* 0x000fe2000f8ec03f */
[----:B------:R-:W-:Y:S01]  /*1750*/  IMAD.MOV.U32 R3, RZ, RZ, -0x1 ;  /* 0xffffffffff037424 */ /* 0x000fe200078e00ff */
[----:B------:R-:W-:Y:S01]  /*1760*/  ULEA UR43, UR43, UR46, 0x3 ;  /* 0x0000002e2b2b7291 */ /* 0x000fe2000f8e183f */
[----:B------:R-:W-:Y:S01]  /*1770*/  IMAD.U32 R103, RZ, RZ, UR5 ;  /* 0x00000005ff677e24 */ /* 0x000fe2000f8e00ff */
[----:B------:R-:W-:-:S02]  /*1780*/  ULOP3.LUT UR47, UR4, 0x8, URZ, 0x3c, !UPT ;  /* 0x00000008042f7892 */ /* 0x000fc4000f8e3c3f */
[-C--:B---3--:R-:W-:Y:S01]  /*1790*/  SHF.L.U32 R3, R3, R96.reuse, RZ ;  /* 0x0000006003037219 */ /* 0x088fe200000006ff */
[----:B----4-:R-:W-:Y:S01]  /*17a0*/  IMAD R97, R5, -0x2, R6 ;  /* 0xfffffffe05617824 */ /* 0x010fe200078e0206 */
[----:B------:R-:W-:Y:S01]  /*17b0*/  SHF.L.U32 R96, R7, R96, RZ ;  /* 0x0000006007607219 */ /* 0x000fe200000006ff */
[----:B------:R-:W-:Y:S01]  /*17c0*/  ULOP3.LUT UR44, UR4, 0x18, URZ, 0x3c, !UPT ;  /* 0x00000018042c7892 */ /* 0x000fe2000f8e3c3f */
[----:B------:R-:W-:Y:S01]  /*17d0*/  LOP3.LUT R100, RZ, R3, RZ, 0x33, !PT ;  /* 0x00000003ff647212 */ /* 0x000fe200078e33ff */
[----:B0-----:R-:W-:Y:S01]  /*17e0*/  VIADD R99, R99, 0xffffffff ;  /* 0xffffffff63637836 */ /* 0x001fe20000000000 */
[----:B--2---:R-:W-:-:S09]  /*17f0*/  SHF.L.U64.HI R98, R10, 0x1, R0 ;  /* 0x000000010a627819 */ /* 0x004fd20000010200 */
.L_x_171:
[----:B------:R-:W-:-:S04]  /*1800*/  SHF.L.U32 R0, R103, 0x1f, RZ ;  /* 0x0000001f67007819 */ /* 0x000fc800000006ff */
[----:B------:R-:W0:Y:S02]  /*1810*/  SYNCS.PHASECHK.TRANS64.TRYWAIT P0, [UR43+-0x8], R0 ;  /* 0xfffff800ff0075a7 */ /* 0x000e24000800016b */
[----:B01--4-:R-:W-:Y:S05]  /*1820*/  @!P0 BRA `(.L_x_20) ;  /* 0x00000058003c8947 */ /* 0x013fea0003800000 */
.L_x_198:
[----:B------:R-:W-:Y:S02]  /*1830*/  ULDC UR4, c[0x0][0x28c] ;  /* 0x0000a30000047ab9 */ /* 0x000fe40000000800 */
[----:B------:R-:W-:-:S13]  /*1840*/  ISETP.LT.AND P0, PT, RZ, UR4, PT ;  /* 0x00000004ff007c0c */ /* 0x000fda000bf01270 */
[----:B------:R-:W-:Y:S05]  /*1850*/  @P0 BRA `(.L_x_21) ;  /* 0x0000000000400947 */ /* 0x000fea0003800000 */
[----:B0-----:R-:W-:Y:S01]  /*1860*/  MOV R0, 0x0 ;  /* 0x0000000000007802 */ /* 0x001fe20000000f00 */
[----:B------:R-:W-:Y:S01]  /*1870*/  ULDC.64 UR4, c[0x4][0x68] ;  /* 0x01001a0000047ab9 */ /* 0x000fe20000000a00 */
[----:B------:R-:W-:Y:S01]  /*1880*/  ULDC.64 UR6, c[0x4][0x8] ;  /* 0x0100020000067ab9 */ /* 0x000fe20000000a00 */
[----:B------:R-:W-:Y:S01]  /*1890*/  IMAD.U32 R4, RZ, RZ, UR4 ;  /* 0x00000004ff047e24 */ /* 0x000fe2000f8e00ff */
[----:B------:R0:W1:Y:S01]  /*18a0*/  LDC.64 R14, c[0x4][R0] ;  /* 0x01000000000e7b82 */ /* 0x0000620000000a00 */
[----:B------:R-:W-:Y:S01]  /*18b0*/  IMAD.U32 R5, RZ, RZ, UR5 ;  /* 0x00000005ff057e24 */ /* 0x000fe2000f8e00ff */
[----:B------:R-:W-:Y:S01]  /*18c0*/  ULDC.64 UR4, c[0x4][0x70] ;  /* 0x01001c0000047ab9 */ /* 0x000fe20000000a00 */
[----:B------:R-:W-:Y:S02]  /*18d0*/  IMAD.U32 R10, RZ, RZ, UR6 ;  /* 0x00000006ff0a7e24 */ /* 0x000fe4000f8e00ff */
[----:B------:R-:W-:Y:S02]  /*18e0*/  IMAD.U32 R6, RZ, RZ, UR4 ;  /* 0x00000004ff067e24 */ /* 0x000fe4000f8e00ff */
[----:B------:R-:W-:-:S02]  /*18f0*/  IMAD.U32 R7, RZ, RZ, UR5 ;  /* 0x00000005ff077e24 */ /* 0x000fc4000f8e00ff */
[----:B------:R-:W-:Y:S02]  /*1900*/  IMAD.U32 R11, RZ, RZ, UR7 ;  /* 0x00000007ff0b7e24 */ /* 0x000fe4000f8e00ff */
[----:B------:R-:W-:Y:S02]  /*1910*/  IMAD.MOV.U32 R8, RZ, RZ, 0x1e1 ;  /* 0x000001e1ff087424 */ /* 0x000fe400078e00ff */
[----:B------:R-:W-:Y:S02]  /*1920*/  IMAD.MOV.U32 R12, RZ, RZ, 0x1 ;  /* 0x00000001ff0c7424 */ /* 0x000fe400078e00ff */
[----:B0-----:R-:W-:-:S07]  /*1930*/  IMAD.MOV.U32 R13, RZ, RZ, RZ ;  /* 0x000000ffff0d7224 */ /* 0x001fce00078e00ff */
[----:B------:R-:W-:-:S07]  /*1940*/  LEPC R20, `(.L_x_21) ;  /* 0x000000001014794e */ /* 0x000fce0000000000 */
[----:B-1---5:R-:W-:Y:S05]  /*1950*/  CALL.ABS.NOINC R14 ;  /* 0x000000000e007343 */ /* 0x022fea0003c00000 */
.L_x_21:
[----:B0-----:R-:W-:-:S04]  /*1960*/  LOP3.LUT R0, R23, 0x1, RZ, 0xfc, !PT ;  /* 0x0000000117007812 */ /* 0x001fc800078efcff */
[----:B------:R-:W-:-:S13]  /*1970*/  ISETP.NE.AND P0, PT, R0, 0x3, PT ;  /* 0x000000030000780c */ /* 0x000fda0003f05270 */
[----:B------:R-:W-:Y:S05]  /*1980*/  @!P0 BRA `(.L_x_22) ;  /* 0x0000000000048947 */ /* 0x000fea0003800000 */
[----:B------:R-:W-:Y:S01]  /*1990*/  BPT.TRAP 0x1 ;  /* 0x000000040000795c */ /* 0x000fe20000300000 */
.L_x_22:
[----:B------:R-:W-:Y:S02]  /*19a0*/  IMAD.U32 R3, RZ, RZ, UR38 ;  /* 0x00000026ff037e24 */ /* 0x000fe4000f8e00ff */
[----:B------:R-:W-:-:S03]  /*19b0*/  IMAD.U32 R0, RZ, RZ, UR39 ;  /* 0x00000027ff007e24 */ /* 0x000fc6000f8e00ff */
[----:B------:R-:W-:Y:S02]  /*19c0*/  LEA R3, R3, UR41, 0x3 ;  /* 0x0000002903037c11 */ /* 0x000fe4000f8e18ff */
[----:B------:R-:W-:-:S04]  /*19d0*/  SHF.L.U32 R0, R0, 0x1f, RZ ;  /* 0x0000001f00007819 */ /* 0x000fc800000006ff */
[----:B------:R0:W1:Y:S01]  /*19e0*/  SYNCS.PHASECHK.TRANS64.TRYWAIT P1, [R3+URZ], R0 ;  /* 0x00000000030075a7 */ /* 0x000062000802017f */
[----:B------:R-:W-:Y:S05]  /*19f0*/  @!P0 BRA `(.L_x_23) ;  /* 0x0000000000048947 */ /* 0x000fea0003800000 */
[----:B------:R-:W-:Y:S01]  /*1a00*/  BPT.TRAP 0x1 ;  /* 0x000000040000795c */ /* 0x000fe20000300000 */
.L_x_23:
[----:B------:R-:W-:-:S05]  /*1a10*/  IMAD.U32 R4, RZ, RZ, UR42 ;  /* 0x0000002aff047e24 */ /* 0x000fca000f8e00ff */
[----:B------:R-:W-:Y:S01]  /*1a20*/  ISETP.GE.AND P2, PT, R4, 0x1, PT ;  /* 0x000000010400780c */ /* 0x000fe20003f46270 */
[----:B-1----:R-:W-:-:S12]  /*1a30*/  @P1 BRA `(.L_x_24) ;  /* 0x0000000000081947 */ /* 0x002fd80003800000 */
[----:B------:R-:W1:Y:S02]  /*1a40*/  SYNCS.PHASECHK.TRANS64.TRYWAIT P1, [R3+URZ], R0 ;  /* 0x00000000030075a7 */ /* 0x000e64000802017f */
[----:B-1----:R-:W-:Y:S05]  /*1a50*/  @!P1 BRA `(.L_x_25) ;  /* 0x0000005400c89947 */ /* 0x002fea0003800000 */
.L_x_24:
[----:B------:R-:W-:Y:S05]  /*1a60*/  WARPSYNC.ALL ;  /* 0x0000000000007948 */ /* 0x000fea0003800000 */
[----:B------:R-:W-:Y:S01]  /*1a70*/  UIADD3 UR4, UR41, 0x180, URZ ;  /* 0x0000018029047890 */ /* 0x000fe2000fffe03f */
[----:B------:R-:W-:Y:S01]  /*1a80*/  WARPGROUP.ARRIVE ;  /* 0x00000000000079c5 */ /* 0x000fe20000000000 */
[----:B------:R-:W-:Y:S02]  /*1a90*/  UIADD3 UR5, UR41, 0x12180, URZ ;  /* 0x0001218029057890 */ /* 0x000fe4000fffe03f */
[----:B------:R-:W-:Y:S02]  /*1aa0*/  USHF.R.U32.HI UR4, URZ, 0x4, UR4 ;  /* 0x000000043f047899 */ /* 0x000fe40008011604 */
[----:B------:R-:W-:-:S02]  /*1ab0*/  USHF.R.U32.HI UR5, URZ, 0x4, UR5 ;  /* 0x000000043f057899 */ /* 0x000fc40008011605 */
[----:B------:R-:W-:Y:S02]  /*1ac0*/  ULOP3.LUT UR4, UR4, 0x3fff, URZ, 0xc0, !UPT ;  /* 0x00003fff04047892 */ /* 0x000fe4000f8ec03f */
[----:B------:R-:W-:Y:S02]  /*1ad0*/  ULOP3.LUT UR5, UR5, 0x3fff, URZ, 0xc0, !UPT ;  /* 0x00003fff05057892 */ /* 0x000fe4000f8ec03f */
[----:B------:R-:W-:Y:S02]  /*1ae0*/  ULOP3.LUT UR8, UR4, 0x10000, URZ, 0xfc, !UPT ;  /* 0x0001000004087892 */ /* 0x000fe4000f8efc3f */
[----:B------:R-:W-:Y:S02]  /*1af0*/  ULOP3.LUT UR9, UR5, 0x10000, URZ, 0xfc, !UPT ;  /* 0x0001000005097892 */ /* 0x000fe4000f8efc3f */
[----:B------:R-:W-:Y:S02]  /*1b00*/  ULEA UR10, UR38, UR8, 0x9 ;  /* 0x00000008260a7291 */ /* 0x000fe4000f8e483f */
[----:B------:R-:W-:Y:S01]  /*1b10*/  ULEA UR11, UR38, UR9, 0xa ;  /* 0x00000009260b7291 */ /* 0x000fe2000f8e503f */
[----:B------:R-:W-:Y:S01]  /*1b20*/  UMOV UR5, 0x40000040 ;  /* 0x4000004000057882 */ /* 0x000fe20000000000 */
[----:B------:R-:W-:-:S03]  /*1b30*/  UMOV UR7, 0x40000040 ;  /* 0x4000004000077882 */ /* 0x000fc60000000000 */
[----:B------:R-:W-:Y:S02]  /*1b40*/  UMOV UR4, UR10 ;  /* 0x0000000a00047c82 */ /* 0x000fe40008000000 */
[----:B------:R-:W-:Y:S02]  /*1b50*/  UMOV UR6, UR11 ;  /* 0x0000000b00067c82 */ /* 0x000fe40008000000 */
[----:B------:R-:W-:Y:S01]  /*1b60*/  IGMMA.64x128x32.S8.S8 R24, gdesc[UR4], RZ, !UPT, gsb0 ;  /* 0x03600000041879f1 */ /* 0x000fe2000c0410ff */
[----:B------:R-:W-:Y:S02]  /*1b70*/  UIADD3 UR4, UR10, 0x2, URZ ;  /* 0x000000020a047890 */ /* 0x000fe4000fffe03f */
[----:B------:R-:W-:Y:S01]  /*1b80*/  UIADD3 UR6, UR11, 0x2, URZ ;  /* 0x000000020b067890 */ /* 0x000fe2000fffe03f */
[----:B------:R-:W-:Y:S01]  /*1b90*/  UMOV UR5, 0x40000040 ;  /* 0x4000004000057882 */ /* 0x000fe20000000000 */
[----:B------:R-:W-:Y:S01]  /*1ba0*/  UMOV UR7, 0x40000040 ;  /* 0x4000004000077882 */ /* 0x000fe20000000000 */
[----:B------:R-:W-:-:S02]  /*1bb0*/  WARPGROUP.DEPBAR.LE gsb0, 0x0 ;  /* 0x00008000000079c5 */ /* 0x000fc40000010000 */
[----:B------:R-:W-:-:S06]  /*1bc0*/  WARPGROUP.ARRIVE ;  /* 0x00000000000079c5 */ /* 0x000fcc0000000000 */
[----:B------:R-:W-:Y:S01]  /*1bd0*/  IGMMA.64x128x32.S8.S8 R24, gdesc[UR4], R24, gsb0 ;  /* 0x03600000041879f1 */ /* 0x000fe20008041018 */
[----:B------:R-:W-:Y:S02]  /*1be0*/  UIADD3 UR4, UR10, 0x4, URZ ;  /* 0x000000040a047890 */ /* 0x000fe4000fffe03f */
[----:B------:R-:W-:Y:S01]  /*1bf0*/  UIADD3 UR6, UR11, 0x4, URZ ;  /* 0x000000040b067890 */ /* 0x000fe2000fffe03f */
[----:B------:R-:W-:Y:S01]  /*1c00*/  UMOV UR5, 0x40000040 ;  /* 0x4000004000057882 */ /* 0x000fe20000000000 */
[----:B------:R-:W-:Y:S01]  /*1c10*/  UMOV UR7, 0x40000040 ;  /* 0x4000004000077882 */ /* 0x000fe20000000000 */
[----:B------:R-:W-:Y:S02]  /*1c20*/  WARPGROUP.DEPBAR.LE gsb0, 0x0 ;  /* 0x00008000000079c5 */ /* 0x000fe40000010000 */
        /* <DEDUP_REMOVED lines=8> */
[----:B------:R-:W-:Y:S03]  /*1cb0*/  IGMMA.64x128x32.S8.S8 R24, gdesc[UR4], R24, gsb0 ;  /* 0x03600000041879f1 */ /* 0x000fe60008041018 */
[----:B------:R-:W-:Y:S02]  /*1cc0*/  WARPGROUP.DEPBAR.LE gsb0, 0x0 ;  /* 0x00008000000079c5 */ /* 0x000fe40000010000 */
[----:B------:R-:W-:Y:S05]  /*1cd0*/  @!P2 BRA `(.L_x_26) ;  /* 0x000000040014a947 */ /* 0x000fea0003800000 */
[----:B------:R-:W-:Y:S01]  /*1ce0*/  UIADD3 UR4, UR38, 0x1, URZ ;  /* 0x0000000126047890 */ /* 0x000fe2000fffe03f */
[----:B01----:R-:W-:Y:S02]  /*1cf0*/  IMAD.U32 R0, RZ, RZ, UR42 ;  /* 0x0000002aff007e24 */ /* 0x003fe4000f8e00ff */
[----:B------:R-:W-:Y:S01]  /*1d00*/  IMAD.U32 R3, RZ, RZ, UR38 ;  /* 0x00000026ff037e24 */ /* 0x000fe2000f8e00ff */
[----:B------:R-:W-:-:S04]  /*1d10*/  UISETP.NE.AND UP0, UPT, UR4, 0x9, UPT ;  /* 0x000000090400788c */ /* 0x000fc8000bf05270 */
[----:B------:R-:W-:Y:S02]  /*1d20*/  USEL UR5, URZ, 0x1, UP0 ;  /* 0x000000013f057887 */ /* 0x000fe40008000000 */
[----:B------:R-:W-:Y:S02]  /*1d30*/  USEL UR10, UR4, URZ, UP0 ;  /* 0x0000003f040a7287 */ /* 0x000fe40008000000 */
[----:B------:R-:W-:-:S06]  /*1d40*/  ULOP3.LUT UR5, UR39, UR5, URZ, 0x3c, !UPT ;  /* 0x0000000527057292 */ /* 0x000fcc000f8e3c3f */
[----:B------:R-:W-:-:S07]  /*1d50*/  IMAD.U32 R6, RZ, RZ, UR5 ;  /* 0x00000005ff067e24 */ /* 0x000fce000f8e00ff */
.L_x_33:
[----:B------:R-:W-:Y:S05]  /*1d60*/  @!P0 BRA `(.L_x_27) ;  /* 0x0000000000048947 */ /* 0x000fea0003800000 */
[----:B------:R-:W-:Y:S01]  /*1d70*/  BPT.TRAP 0x1 ;  /* 0x000000040000795c */ /* 0x000fe20000300000 */
.L_x_27:
[----:B------:R-:W-:Y:S01]  /*1d80*/  ULEA UR4, UR10, UR41, 0x3 ;  /* 0x000000290a047291 */ /* 0x000fe2000f8e183f */
[----:B------:R-:W-:-:S08]  /*1d90*/  SHF.L.U32 R4, R6, 0x1f, RZ ;  /* 0x0000001f06047819 */ /* 0x000fd000000006ff */
[----:B------:R0:W1:Y:S01]  /*1da0*/  SYNCS.PHASECHK.TRANS64.TRYWAIT P1, [UR4], R4 ;  /* 0x00000004ff0075a7 */ /* 0x0000620008020144 */
[----:B------:R-:W-:Y:S05]  /*1db0*/  @!P0 BRA `(.L_x_28) ;  /* 0x0000000000048947 */ /* 0x000fea0003800000 */
[----:B------:R-:W-:Y:S01]  /*1dc0*/  BPT.TRAP 0x1 ;  /* 0x000000040000795c */ /* 0x000fe20000300000 */
.L_x_28:
[----:B-1----:R-:W-:Y:S05]  /*1dd0*/  @P1 BRA `(.L_x_29) ;  /* 0x0000000000081947 */ /* 0x002fea0003800000 */
[----:B------:R-:W1:Y:S02]  /*1de0*/  SYNCS.PHASECHK.TRANS64.TRYWAIT P1, [UR4], R4 ;  /* 0x00000004ff0075a7 */ /* 0x000e640008020144 */
[----:B-1----:R-:W-:Y:S05]  /*1df0*/  @!P1 BRA `(.L_x_30) ;  /* 0x0000005000f49947 */ /* 0x002fea0003800000 */
.L_x_29:
[----:B------:R-:W-:Y:S01]  /*1e00*/  ULEA UR11, UR10, UR8, 0x9 ;  /* 0x000000080a0b7291 */ /* 0x000fe2000f8e483f */
[----:B------:R-:W-:Y:S01]  /*1e10*/  WARPGROUP.ARRIVE ;  /* 0x00000000000079c5 */ /* 0x000fe20000000000 */
[----:B------:R-:W-:Y:S01]  /*1e20*/  ULEA UR12, UR10, UR9, 0xa ;  /* 0x000000090a0c7291 */ /* 0x000fe2000f8e503f */
[----:B------:R-:W-:Y:S01]  /*1e30*/  UMOV UR5, 0x40000040 ;  /* 0x4000004000057882 */ /* 0x000fe20000000000 */
[----:B------:R-:W-:-:S03]  /*1e40*/  UMOV UR7, 0x40000040 ;  /* 0x4000004000077882 */ /* 0x000fc60000000000 */
[----:B------:R-:W-:Y:S02]  /*1e50*/  UMOV UR4, UR11 ;  /* 0x0000000b00047c82 */ /* 0x000fe40008000000 */
[----:B------:R-:W-:Y:S02]  /*1e60*/  UMOV UR6, UR12 ;  /* 0x0000000c00067c82 */ /* 0x000fe40008000000 */
[----:B------:R-:W-:Y:S01]  /*1e70*/  IGMMA.64x128x32.S8.S8 R24, gdesc[UR4], R24, gsb0 ;  /* 0x03600000041879f1 */ /* 0x000fe20008041018 */
        /* <DEDUP_REMOVED lines=23> */
[----:B------:R-:W-:Y:S01]  /*1ff0*/  BPT.TRAP 0x1 ;  /* 0x000000040000795c */ /* 0x000fe20000300000 */
.L_x_31:
[----:B------:R-:W-:-:S13]  /*2000*/  ISETP.NE.AND P1, PT, R89, RZ, PT ;  /* 0x000000ff5900720c */ /* 0x000fda0003f25270 */
[----:B01----:R-:W-:-:S05]  /*2010*/  @P1 LEA R4, R3, UR41, 0x3 ;  /* 0x0000002903041c11 */ /* 0x003fca000f8e18ff */
[----:B------:R-:W-:-:S05]  /*2020*/  @P1 VIADD R5, R4, 0x48 ;  /* 0x0000004804051836 */ /* 0x000fca0000000000 */
[----:B------:R-:W-:-:S04]  /*2030*/  @P1 PRMT R5, R88, 0x654, R5 ;  /* 0x0000065458051816 */ /* 0x000fc80000000005 */
[----:B------:R0:W-:Y:S01]  /*2040*/  @P1 SYNCS.ARRIVE.TRANS64.RED.A1T0 RZ, [R5+URZ], RZ ;  /* 0x000000ff05ff19a7 */ /* 0x0001e2000810043f */
[----:B------:R-:W-:-:S13]  /*2050*/  ISETP.GT.U32.AND P1, PT, R23, 0x1, PT ;  /* 0x000000011700780c */ /* 0x000fda0003f24070 */
[----:B0-----:R-:W-:Y:S05]  /*2060*/  @P1 BRA `(.L_x_32) ;  /* 0x0000000000041947 */ /* 0x001fea0003800000 */
[----:B------:R-:W-:Y:S01]  /*2070*/  BPT.TRAP 0x1 ;  /* 0x000000040000795c */ /* 0x000fe20000300000 */
.L_x_32:
[----:B------:R-:W-:Y:S01]  /*2080*/  UIADD3 UR10, UR10, 0x1, URZ ;  /* 0x000000010a0a7890 */ /* 0x000fe2000fffe03f */
[C---:B------:R-:W-:Y:S01]  /*2090*/  ISETP.GT.AND P2, PT, R0.reuse, 0x1, PT ;  /* 0x000000010000780c */ /* 0x040fe20003f44270 */
[----:B------:R-:W-:Y:S02]  /*20a0*/  VIADD R3, R3, 0x1 ;  /* 0x0000000103037836 */ /* 0x000fe40000000000 */
[----:B------:R-:W-:Y:S01]  /*20b0*/  UISETP.NE.AND UP0, UPT, UR10, 0x9, UPT ;  /* 0x000000090a00788c */ /* 0x000fe2000bf05270 */
[----:B------:R-:W-:Y:S02]  /*20c0*/  VIADD R0, R0, 0xffffffff ;  /* 0xffffffff00007836 */ /* 0x000fe40000000000 */
[C---:B------:R-:W-:Y:S01]  /*20d0*/  ISETP.NE.AND P1, PT, R3.reuse, 0x9, PT ;  /* 0x000000090300780c */ /* 0x040fe20003f25270 */
[----:B------:R-:W-:Y:S02]  /*20e0*/  USEL UR4, URZ, 0x1, UP0 ;  /* 0x000000013f047887 */ /* 0x000fe40008000000 */
[----:B------:R-:W-:Y:S01]  /*20f0*/  USEL UR10, UR10, URZ, UP0 ;  /* 0x0000003f0a0a7287 */ /* 0x000fe20008000000 */
[----:B------:R-:W-:-:S03]  /*2100*/  SEL R3, R3, RZ, P1 ;  /* 0x000000ff03037207 */ /* 0x000fc60000800000 */
[----:B------:R-:W-:Y:S01]  /*2110*/  LOP3.LUT R6, R6, UR4, RZ, 0x3c, !PT ;  /* 0x0000000406067c12 */ /* 0x000fe2000f8e3cff */
[----:B------:R-:W-:Y:S07]  /*2120*/  @P2 BRA `(.L_x_33) ;  /* 0xfffffffc000c2947 */ /* 0x000fee000383ffff */
.L_x_26:
[----:B01----:R-:W0:Y:S01]  /*2130*/  LDC R0, c[0x0][0x28c] ;  /* 0x0000a300ff007b82 */ /* 0x003e220000000800 */
[----:B------:R-:W-:-:S04]  /*2140*/  IMAD.U32 R3, RZ, RZ, UR47 ;  /* 0x0000002fff037e24 */ /* 0x000fc8000f8e00ff */
[----:B------:R1:W-:Y:S01]  /*2150*/  SYNCS.ARRIVE.TRANS64.A1T0 RZ, [R3+UR46], RZ ;  /* 0x000000ff03ff79a7 */ /* 0x0003e2000810002e */
[----:B0-----:R-:W-:-:S13]  /*2160*/  ISETP.GE.AND P1, PT, R0, 0x1, PT ;  /* 0x000000010000780c */ /* 0x001fda0003f26270 */
[----:B-1----:R-:W-:Y:S05]  /*2170*/  @!P1 BRA `(.L_x_34) ;  /* 0x0000000000449947 */ /* 0x002fea0003800000 */
[----:B------:R-:W-:Y:S05]  /*2180*/  @!P0 BRA `(.L_x_35) ;  /* 0x0000000000048947 */ /* 0x000fea0003800000 */
[----:B------:R-:W-:Y:S01]  /*2190*/  BPT.TRAP 0x1 ;  /* 0x000000040000795c */ /* 0x000fe20000300000 */
.L_x_35:
[----:B------:R-:W-:-:S13]  /*21a0*/  ISETP.NE.AND P0, PT, R89, RZ, PT ;  /* 0x000000ff5900720c */ /* 0x000fda0003f05270 */
[----:B------:R-:W-:-:S05]  /*21b0*/  VOTEU.ANY UP0, P0 ;  /* 0x00000000003f7886 */ /* 0x000fca0000000100 */
[----:B------:R-:W-:-:S06]  /*21c0*/  @UP0 UIADD3 UR4, UR38, UR42, URZ ;  /* 0x0000002a26040290 */ /* 0x000fcc000fffe03f */
[----:B------:R-:W-:Y:S02]  /*21d0*/  IMAD.U32 R4, RZ, RZ, UR4 ;  /* 0x00000004ff047e24 */ /* 0x000fe4000f8e00ff */
[----:B------:R-:W-:Y:S02]  /*21e0*/  IMAD.U32 R3, RZ, RZ, UR4 ;  /* 0x00000004ff037e24 */ /* 0x000fe4000f8e00ff */
[----:B------:R-:W-:-:S05]  /*21f0*/  @P0 IMAD.WIDE.U32 R4, R4, 0x38e38e39, RZ ;  /* 0x38e38e3904040825 */ /* 0x000fca00078e00ff */
[----:B------:R-:W-:-:S05]  /*2200*/  @P0 SHF.R.U32.HI R0, RZ, 0x1, R5 ;  /* 0x00000001ff000819 */ /* 0x000fca0000011605 */
[----:B------:R-:W-:-:S05]  /*2210*/  @P0 IMAD R0, R0, -0x9, R3 ;  /* 0xfffffff700000824 */ /* 0x000fca00078e0203 */
[----:B------:R-:W-:-:S05]  /*2220*/  @P0 LEA R0, R0, UR41, 0x3 ;  /* 0x0000002900000c11 */ /* 0x000fca000f8e18ff */
[----:B------:R-:W-:-:S05]  /*2230*/  @P0 VIADD R3, R0, 0x48 ;  /* 0x0000004800030836 */ /* 0x000fca0000000000 */
[----:B------:R-:W-:-:S04]  /*2240*/  @P0 PRMT R3, R88, 0x654, R3 ;  /* 0x0000065458030816 */ /* 0x000fc80000000003 */
[----:B------:R0:W-:Y:S01]  /*2250*/  @P0 SYNCS.ARRIVE.TRANS64.RED.A1T0 RZ, [R3+URZ], RZ ;  /* 0x000000ff03ff09a7 */ /* 0x0001e2000810043f */
[----:B------:R-:W-:-:S13]  /*2260*/  ISETP.GT.U32.AND P0, PT, R23, 0x1, PT ;  /* 0x000000011700780c */ /* 0x000fda0003f04070 */
[----:B0-----:R-:W-:Y:S05]  /*2270*/  @P0 BRA `(.L_x_34) ;  /* 0x0000000000040947 */ /* 0x001fea0003800000 */
[----:B------:R-:W-:Y:S01]  /*2280*/  BPT.TRAP 0x1 ;  /* 0x000000040000795c */ /* 0x000fe20000300000 */
.L_x_34:
[----:B------:R-:W-:Y:S01]  /*2290*/  SHF.L.U32 R3, R103, 0x1f, RZ ;  /* 0x0000001f67037819 */ /* 0x000fe200000006ff */
[----:B------:R-:W-:Y:S01]  /*22a0*/  UIADD3 UR38, UR38, UR45, URZ ;  /* 0x0000002d26267290 */ /* 0x000fe2000fffe03f */
[----:B------:R-:W-:Y:S01]  /*22b0*/  IMAD.SHL.U32 R0, R22, 0x40, RZ ;  /* 0x0000004016007824 */ /* 0x000fe200078e00ff */
[----:B------:R-:W-:Y:S01]  /*22c0*/  UISETP.GE.U32.AND UP1, UPT, UR45, 0x9, UPT ;  /* 0x000000092d00788c */ /* 0x000fe2000bf26070 */
[----:B------:R-:W0:Y:S01]  /*22d0*/  SYNCS.PHASECHK.TRANS64.TRYWAIT P0, [UR43+0x8], R3 ;  /* 0x00000803ff0075a7 */ /* 0x000e22000800016b */
[----:B------:R-:W-:-:S04]  /*22e0*/  UISETP.GT.U32.AND UP0, UPT, UR38, 0x8, UPT ;  /* 0x000000082600788c */ /* 0x000fc8000bf04070 */
[----:B------:R-:W-:-:S04]  /*22f0*/  UISETP.LT.U32.AND UP0, UPT, UR45, 0x9, UP0 ;  /* 0x000000092d00788c */ /* 0x000fc80008701070 */
[----:B------:R-:W-:Y:S02]  /*2300*/  USEL UR6, URZ, 0x1, !UP0 ;  /* 0x000000013f067887 */ /* 0x000fe4000c000000 */
[----:B------:R-:W-:Y:S02]  /*2310*/  @UP1 UIMAD.WIDE.U32 UR4, UR38, 0x38e38e39, URZ ;  /* 0x38e38e39260418a5 */ /* 0x000fe4000f8e003f */
[----:B------:R-:W-:Y:S02]  /*2320*/  ULOP3.LUT UR39, UR39, UR6, URZ, 0x3c, !UPT ;  /* 0x0000000627277292 */ /* 0x000fe4000f8e3c3f */
[----:B------:R-:W-:-:S04]  /*2330*/  @UP1 USHF.R.U32.HI UR4, URZ, 0x1, UR5 ;  /* 0x000000013f041899 */ /* 0x000fc80008011605 */
[----:B------:R-:W-:Y:S01]  /*2340*/  @UP1 ULOP3.LUT UR39, UR39, 0x1, UR4, 0x78, !UPT ;  /* 0x0000000127271892 */ /* 0x000fe2000f8e7804 */
[----:B0-----:R-:W-:Y:S11]  /*2350*/  @!P0 BRA `(.L_x_36) ;  /* 0x0000004c00b48947 */ /* 0x001ff60003800000 */
.L_x_199:
[----:B------:R-:W-:Y:S01]  /*2360*/  ULDC UR4, c[0x0][0x284] ;  /* 0x0000a10000047ab9 */ /* 0x000fe20000000800 */
[----:B------:R-:W-:Y:S01]  /*2370*/  IMAD.SHL.U32 R13, R19, 0x80, RZ ;  /* 0x00000080130d7824 */ /* 0x000fe200078e00ff */
[----:B------:R-:W-:Y:S01]  /*2380*/  ISETP.GE.AND P0, PT, R0, UR4, PT ;  /* 0x0000000400007c0c */ /* 0x000fe2000bf06270 */
[----:B------:R-:W-:-:S03]  /*2390*/  ULDC UR4, c[0x0][0x288] ;  /* 0x0000a20000047ab9 */ /* 0x000fc60000000800 */
[----:B------:R-:W-:-:S13]  /*23a0*/  ISETP.GE.OR P0, PT, R13, UR4, P0 ;  /* 0x000000040d007c0c */ /* 0x000fda0008706670 */
[----:B------:R-:W-:Y:S05]  /*23b0*/  @P0 BRA `(.L_x_37) ;  /* 0x0000003000c80947 */ /* 0x000fea0003800000 */
[----:B------:R-:W1:Y:S01]  /*23c0*/  LDC.64 R8, c[0x0][0x5c8] ;  /* 0x00017200ff087b82 */ /* 0x000e620000000a00 */
[----:B------:R-:W-:Y:S01]  /*23d0*/  SHF.R.S32.HI R11, RZ, 0x1f, R18 ;  /* 0x0000001fff0b7819 */ /* 0x000fe20000011412 */
[----:B------:R-:W-:Y:S01]  /*23e0*/  ULDC.64 UR4, c[0x0][0x5d0] ;  /* 0x0001740000047ab9 */ /* 0x000fe20000000a00 */
[----:B------:R-:W-:Y:S01]  /*23f0*/  SHF.R.S32.HI R10, RZ, 0x1f, R13 ;  /* 0x0000001fff0a7819 */ /* 0x000fe2000001140d */
[----:B0-----:R-:W-:Y:S01]  /*2400*/  IMAD.WIDE.U32 R4, R18, UR4, R94 ;  /* 0x0000000412047c25 */ /* 0x001fe2000f8e005e */
[----:B------:R-:W-:Y:S03]  /*2410*/  BSSY B0, `(.L_x_37) ;  /* 0x000032c000007945 */ /* 0x000fe60003800000 */
[----:B------:R-:W-:Y:S01]  /*2420*/  IMAD R3, R11, UR4, RZ ;  /* 0x000000040b037c24 */ /* 0x000fe2000f8e02ff */
[----:B------:R-:W-:Y:S01]  /*2430*/  IADD3 R4, P0, R13, R4, RZ ;  /* 0x000000040d047210 */ /* 0x000fe20007f1e0ff */
[----:B------:R-:W-:-:S04]  /*2440*/  IMAD.WIDE R14, R22, 0x40, R92 ;  /* 0x00000040160e7825 */ /* 0x000fc800078e025c */
[----:B------:R-:W-:Y:S01]  /*2450*/  IMAD R3, R18, UR5, R3 ;  /* 0x0000000512037c24 */ /* 0x000fe2000f8e0203 */
[----:B------:R-:W-:Y:S01]  /*2460*/  ULDC.64 UR4, c[0x0][0x5c0] ;  /* 0x0001700000047ab9 */ /* 0x000fe20000000a00 */
[----:B------:R-:W-:Y:S02]  /*2470*/  IMAD.IADD R20, R101, 0x1, -R0 ;  /* 0x0000000165147824 */ /* 0x000fe400078e0a00 */
[----:B------:R-:W-:Y:S01]  /*2480*/  IMAD.IADD R19, R97, 0x1, -R13 ;  /* 0x0000000161137824 */ /* 0x000fe200078e0a0d */
[----:B------:R-:W-:Y:S01]  /*2490*/  IADD3.X R5, R10, R5, R3, P0, !PT ;  /* 0x000000050a057210 */ /* 0x000fe200007fe403 */
[-C--:B-1----:R-:W-:Y:S02]  /*24a0*/  IMAD R3, R15, R8.reuse, RZ ;  /* 0x000000080f037224 */ /* 0x082fe400078e02ff */
[----:B------:R-:W-:-:S04]  /*24b0*/  IMAD.WIDE.U32 R4, R14, R8, R4 ;  /* 0x000000080e047225 */ /* 0x000fc800078e0004 */
[----:B------:R-:W-:Y:S01]  /*24c0*/  IMAD R3, R14, R9, R3 ;  /* 0x000000090e037224 */ /* 0x000fe200078e0203 */
[----:B------:R-:W-:-:S04]  /*24d0*/  IADD3 R4, P0, R4, UR4, RZ ;  /* 0x0000000404047c10 */ /* 0x000fc8000ff1e0ff */
[----:B------:R-:W-:Y:S02]  /*24e0*/  IADD3.X R5, R5, UR5, R3, P0, !PT ;  /* 0x0000000505057c10 */ /* 0x000fe400087fe403 */
[----:B-----5:R-:W-:Y:S02]  /*24f0*/  ISETP.NE.AND P0, PT, R91, RZ, PT ;  /* 0x000000ff5b00720c */ /* 0x020fe40003f05270 */
[----:B------:R-:W-:-:S04]  /*2500*/  LEA R6, P1, R8, R4, 0x3 ;  /* 0x0000000408067211 */ /* 0x000fc800078218ff */
[----:B------:R-:W-:-:S07]  /*2510*/  LEA.HI.X R7, R8, R5, R9, 0x3, P1 ;  /* 0x0000000508077211 */ /* 0x000fce00008f1c09 */
[----:B------:R-:W-:Y:S05]  /*2520*/  @!P0 BRA `(.L_x_38) ;  /* 0x0000002400608947 */ /* 0x000fea0003800000 */
[----:B------:R-:W0:Y:S01]  /*2530*/  LDC.64 R104, c[0x0][0x5b0] ;  /* 0x00016c00ff687b82 */ /* 0x000e220000000a00 */
[----:B------:R-:W-:Y:S01]  /*2540*/  ULDC.64 UR4, c[0x0][0x5b8] ;  /* 0x00016e0000047ab9 */ /* 0x000fe20000000a00 */
[----:B------:R-:W-:Y:S01]  /*2550*/  ISETP.GE.AND P1, PT, R20, 0x1, PT ;  /* 0x000000011400780c */ /* 0x000fe20003f26270 */
[C---:B------:R-:W-:Y:S01]  /*2560*/  IMAD.WIDE.U32 R8, R18.reuse, UR4, R94 ;  /* 0x0000000412087c25 */ /* 0x040fe2000f8e005e */
[----:B------:R-:W-:Y:S02]  /*2570*/  BSSY B1, `(.L_x_39) ;  /* 0x000000e000017945 */ /* 0x000fe40003800000 */
[----:B------:R-:W-:Y:S01]  /*2580*/  ISETP.LT.OR P5, PT, R19, 0x1, !P1 ;  /* 0x000000011300780c */ /* 0x000fe20004fa1670 */
[----:B------:R-:W-:Y:S01]  /*2590*/  IMAD R3, R11, UR4, RZ ;  /* 0x000000040b037c24 */ /* 0x000fe2000f8e02ff */
[----:B------:R-:W1:Y:S01]  /*25a0*/  LDC.64 R106, c[0x0][0x5a8] ;  /* 0x00016a00ff6a7b82 */ /* 0x000e620000000a00 */
[----:B------:R-:W-:Y:S02]  /*25b0*/  IADD3 R12, P0, R13, R8, RZ ;  /* 0x000000080d0c7210 */ /* 0x000fe40007f1e0ff */
[----:B------:R-:W-:-:S05]  /*25c0*/  IMAD R3, R18, UR5, R3 ;  /* 0x0000000512037c24 */ /* 0x000fca000f8e0203 */
[----:B------:R-:W-:Y:S01]  /*25d0*/  IADD3.X R13, R10, R9, R3, P0, !PT ;  /* 0x000000090a0d7210 */ /* 0x000fe200007fe403 */
[-C--:B0-----:R-:W-:Y:S02]  /*25e0*/  IMAD R0, R15, R104.reuse, RZ ;  /* 0x000000680f007224 */ /* 0x081fe400078e02ff */
[----:B------:R-:W-:-:S04]  /*25f0*/  IMAD.WIDE.U32 R8, R14, R104, R12 ;  /* 0x000000680e087225 */ /* 0x000fc800078e000c */
[----:B------:R-:W-:Y:S01]  /*2600*/  IMAD R21, R14, R105, R0 ;  /* 0x000000690e157224 */ /* 0x000fe200078e0200 */
[----:B-1----:R-:W-:-:S04]  /*2610*/  IADD3 R8, P0, R8, R106, RZ ;  /* 0x0000006a08087210 */ /* 0x002fc80007f1e0ff */
[----:B------:R-:W-:Y:S01]  /*2620*/  IADD3.X R9, R107, R9, R21, P0, !PT ;  /* 0x000000096b097210 */ /* 0x000fe200007fe415 */
[----:B------:R-:W-:Y:S08]  /*2630*/  @P5 BRA `(.L_x_40) ;  /* 0x0000000000045947 */ /* 0x000ff00003800000 */
[----:B------:R0:W5:Y:S02]  /*2640*/  LDG.E.U8 R102, desc[UR36][R8.64] ;  /* 0x0000002408667981 */ /* 0x000164000c1e1100 */
.L_x_40:
[----:B------:R-:W-:Y:S05]  /*2650*/  BSYNC B1 ;  /* 0x0000000000017941 */ /* 0x000fea0003800000 */
.L_x_39:
[----:B-----5:R-:W-:Y:S01]  /*2660*/  LOP3.LUT R0, R102, 0xffff, RZ, 0xc0, !PT ;  /* 0x0000ffff66007812 */ /* 0x020fe200078ec0ff */
[----:B------:R-:W-:Y:S01]  /*2670*/  IMAD.SHL.U32 R10, R104, 0x8, RZ ;  /* 0x00000008680a7824 */ /* 0x000fe200078e00ff */
[----:B------:R-:W-:Y:S01]  /*2680*/  ISETP.LT.OR P2, PT, R19, 0x2, !P1 ;  /* 0x000000021300780c */ /* 0x000fe20004f41670 */
[----:B------:R-:W-:Y:S01]  /*2690*/  BSSY B1, `(.L_x_41) ;  /* 0x000000e000017945 */ /* 0x000fe20003800000 */
[----:B------:R-:W-:Y:S02]  /*26a0*/  PRMT R0, R0, 0x8880, RZ ;  /* 0x0000888000007816 */ /* 0x000fe400000000ff */
[----:B------:R-:W-:Y:S02]  /*26b0*/  SHF.L.U64.HI R11, R104, 0x3, R105 ;  /* 0x00000003680b7819 */ /* 0x000fe40000010269 */
[----:B------:R-:W-:Y:S01]  /*26c0*/  ISETP.GE.AND P0, PT, R20, 0x9, PT ;  /* 0x000000091400780c */ /* 0x000fe20003f06270 */
[----:B------:R-:W-:Y:S02]  /*26d0*/  IMAD R3, R0, R91, RZ ;  /* 0x0000005b00037224 */ /* 0x000fe400078e02ff */
[----:B------:R-:W-:-:S04]  /*26e0*/  IMAD.WIDE.U32 R10, R14, R104, R10 ;  /* 0x000000680e0a7225 */ /* 0x000fc800078e000a */
[----:B------:R-:W-:Y:S01]  /*26f0*/  @!P5 IMAD R15, R24, R90, R3 ;  /* 0x0000005a180fd224 */ /* 0x000fe200078e0203 */
[----:B------:R-:W-:Y:S01]  /*2700*/  IADD3 R10, P3, P4, R12, R106, R10 ;  /* 0x0000006a0c0a7210 */ /* 0x000fe20007c7e00a */
[----:B------:R-:W-:-:S03]  /*2710*/  IMAD.IADD R14, R21, 0x1, R11 ;  /* 0x00000001150e7824 */ /* 0x000fc600078e020b */
[----:B------:R1:W-:Y:S01]  /*2720*/  @!P5 STG.E.U8 desc[UR36][R4.64], R15 ;  /* 0x0000000f0400d986 */ /* 0x0003e2000c101124 */
[----:B------:R-:W-:Y:S08]  /*2730*/  @P2 BRA `(.L_x_42) ;  /* 0x00000000000c2947 */ /* 0x000ff00003800000 */
[----:B------:R-:W2:Y:S02]  /*2740*/  LDG.E.U8 R102, desc[UR36][R8.64+0x1] ;  /* 0x0000012408667981 */ /* 0x000ea4000c1e1100 */
[----:B--2---:R-:W-:-:S05]  /*2750*/  PRMT R0, R102, 0x8880, RZ ;  /* 0x0000888066007816 */ /* 0x004fca00000000ff */
[----:B------:R-:W-:-:S07]  /*2760*/  IMAD R3, R0, R91, RZ ;  /* 0x0000005b00037224 */ /* 0x000fce00078e02ff */
.L_x_42:
[----:B------:R-:W-:Y:S05]  /*2770*/  BSYNC B1 ;  /* 0x0000000000017941 */ /* 0x000fea0003800000 */
.L_x_41:
[----:B------:R-:W-:Y:S01]  /*2780*/  ISETP.LT.OR P5, PT, R19, 0x1, !P0 ;  /* 0x000000011300780c */ /* 0x000fe200047a1670 */
[----:B------:R-:W-:Y:S01]  /*2790*/  @!P2 IMAD R25, R25, R90, R3 ;  /* 0x0000005a1919a224 */ /* 0x000fe200078e0203 */
[----:B------:R-:W-:Y:S01]  /*27a0*/  BSSY B1, `(.L_x_43) ;  /* 0x000000a000017945 */ /* 0x000fe20003800000 */
[----:B------:R-:W-:Y:S02]  /*27b0*/  IADD3.X R11, R13, R107, R14, P3, P4 ;  /* 0x0000006b0d0b7210 */ /* 0x000fe40001fe840e */
[C---:B------:R-:W-:Y:S01]  /*27c0*/  ISETP.LT.OR P3, PT, R19.reuse, 0x2, !P0 ;  /* 0x000000021300780c */ /* 0x040fe20004761670 */
[----:B------:R2:W-:Y:S01]  /*27d0*/  @!P2 STG.E.U8 desc[UR36][R4.64+0x1], R25 ;  /* 0x000001190400a986 */ /* 0x0005e2000c101124 */
[C---:B------:R-:W-:Y:S02]  /*27e0*/  ISETP.LT.OR P4, PT, R19.reuse, 0x9, !P1 ;  /* 0x000000091300780c */ /* 0x040fe40004f81670 */
[----:B------:R-:W-:-:S04]  /*27f0*/  ISETP.LT.OR P2, PT, R19, 0xa, !P1 ;  /* 0x0000000a1300780c */ /* 0x000fc80004f41670 */
[----:B------:R-:W-:Y:S09]  /*2800*/  @P5 BRA `(.L_x_44) ;  /* 0x00000000000c5947 */ /* 0x000ff20003800000 */
[----:B------:R-:W3:Y:S02]  /*2810*/  LDG.E.U8 R102, desc[UR36][R10.64] ;  /* 0x000000240a667981 */ /* 0x000ee4000c1e1100 */
[----:B---3--:R-:W-:-:S05]  /*2820*/  PRMT R0, R102, 0x8880, RZ ;  /* 0x0000888066007816 */ /* 0x008fca00000000ff */
[----:B------:R-:W-:-:S07]  /*2830*/  IMAD R3, R0, R91, RZ ;  /* 0x0000005b00037224 */ /* 0x000fce00078e02ff */
.L_x_44:
[----:B------:R-:W-:Y:S05]  /*2840*/  BSYNC B1 ;  /* 0x0000000000017941 */ /* 0x000fea0003800000 */
.L_x_43:
[----:B------:R-:W-:Y:S01]  /*2850*/  @!P5 IMAD R13, R26, R90, R3 ;  /* 0x0000005a1a0dd224 */ /* 0x000fe200078e0203 */
[----:B------:R-:W-:Y:S04]  /*2860*/  BSSY B1, `(.L_x_45) ;  /* 0x0000006000017945 */ /* 0x000fe80003800000 */
[----:B------:R3:W-:Y:S01]  /*2870*/  @!P5 STG.E.U8 desc[UR36][R6.64], R13 ;  /* 0x0000000d0600d986 */ /* 0x0007e2000c101124 */
[----:B------:R-:W-:Y:S05]  /*2880*/  @P3 BRA `(.L_x_46) ;  /* 0x00000000000c3947 */ /* 0x000fea0003800000 */
[----:B------:R-:W4:Y:S02]  /*2890*/  LDG.E.U8 R102, desc[UR36][R10.64+0x1] ;  /* 0x000001240a667981 */ /* 0x000f24000c1e1100 */
[----:B----4-:R-:W-:-:S05]  /*28a0*/  PRMT R0, R102, 0x8880, RZ ;  /* 0x0000888066007816 */ /* 0x010fca00000000ff */
[----:B------:R-:W-:-:S07]  /*28b0*/  IMAD R3, R0, R91, RZ ;  /* 0x0000005b00037224 */ /* 0x000fce00078e02ff */
.L_x_46:
[----:B------:R-:W-:Y:S05]  /*28c0*/  BSYNC B1 ;  /* 0x0000000000017941 */ /* 0x000fea0003800000 */
.L_x_45:
[----:B------:R-:W-:Y:S01]  /*28d0*/  @!P3 IMAD R27, R27, R90, R3 ;  /* 0x0000005a1b1bb224 */ /* 0x000fe200078e0203 */
[----:B------:R-:W-:Y:S04]  /*28e0*/  BSSY B1, `(.L_x_47) ;  /* 0x0000006000017945 */ /* 0x000fe80003800000 */
[----:B------:R4:W-:Y:S01]  /*28f0*/  @!P3 STG.E.U8 desc[UR36][R6.64+0x1], R27 ;  /* 0x0000011b0600b986 */ /* 0x0009e2000c101124 */
[----:B------:R-:W-:Y:S05]  /*2900*/  @P4 BRA `(.L_x_48) ;  /* 0x00000000000c4947 */ /* 0x000fea0003800000 */
[----:B------:R-:W5:Y:S02]  /*2910*/  LDG.E.U8 R102, desc[UR36][R8.64+0x8] ;  /* 0x0000082408667981 */ /* 0x000f64000c1e1100 */
[----:B-----5:R-:W-:-:S05]  /*2920*/  PRMT R0, R102, 0x8880, RZ ;  /* 0x0000888066007816 */ /* 0x020fca00000000ff */
[----:B------:R-:W-:-:S07]  /*2930*/  IMAD R3, R0, R91, RZ ;  /* 0x0000005b00037224 */ /* 0x000fce00078e02ff */
.L_x_48:
[----:B------:R-:W-:Y:S05]  /*2940*/  BSYNC B1 ;  /* 0x0000000000017941 */ /* 0x000fea0003800000 */
.L_x_47:
[----:B---3--:R-:W-:Y:S01]  /*2950*/  @!P4 IMAD R13, R28, R90, R3 ;  /* 0x0000005a1c0dc224 */ /* 0x008fe200078e0203 */
[----:B------:R-:W-:Y:S04]  /*2960*/  BSSY B1, `(.L_x_49) ;  /* 0x0000006000017945 */ /* 0x000fe80003800000 */
[----:B------:R3:W-:Y:S01]  /*2970*/  @!P4 STG.E.U8 desc[UR36][R4.64+0x8], R13 ;  /* 0x0000080d0400c986 */ /* 0x0007e2000c101124 */
[----:B------:R-:W-:Y:S05]  /*2980*/  @P2 BRA `(.L_x_50) ;  /* 0x00000000000c2947 */ /* 0x000fea0003800000 */
[----:B------:R-:W5:Y:S02]  /*2990*/  LDG.E.U8 R102, desc[UR36][R8.64+0x9] ;  /* 0x0000092408667981 */ /* 0x000f64000c1e1100 */
[----:B-----5:R-:W-:-:S05]  /*29a0*/  PRMT R0, R102, 0x8880, RZ ;  /* 0x0000888066007816 */ /* 0x020fca00000000ff */
[----:B------:R-:W-:-:S07]  /*29b0*/  IMAD R3, R0, R91, RZ ;  /* 0x0000005b00037224 */ /* 0x000fce00078e02ff */
.L_x_50:
[----:B------:R-:W-:Y:S05]  /*29c0*/  BSYNC B1 ;  /* 0x0000000000017941 */ /* 0x000fea0003800000 */
.L_x_49:
[----:B------:R-:W-:Y:S01]  /*29d0*/  ISETP.LT.OR P4, PT, R19, 0x9, !P0 ;  /* 0x000000091300780c */ /* 0x000fe20004781670 */
[----:B------:R-:W-:Y:S01]  /*29e0*/  @!P2 IMAD R29, R29, R90, R3 ;  /* 0x0000005a1d1da224 */ /* 0x000fe200078e0203 */
[----:B------:R-:W-:Y:S01]  /*29f0*/  BSSY B1, `(.L_x_51) ;  /* 0x0000009000017945 */ /* 0x000fe20003800000 */
[C---:B------:R-:W-:Y:S02]  /*2a00*/  ISETP.LT.OR P3, PT, R19.reuse, 0xa, !P0 ;  /* 0x0000000a1300780c */ /* 0x040fe40004761670 */
[C---:B------:R-:W-:Y:S01]  /*2a10*/  ISETP.LT.OR P5, PT, R19.reuse, 0x11, !P1 ;  /* 0x000000111300780c */ /* 0x040fe20004fa1670 */
[----:B------:R0:W-:Y:S01]  /*2a20*/  @!P2 STG.E.U8 desc[UR36][R4.64+0x9], R29 ;  /* 0x0000091d0400a986 */ /* 0x0001e2000c101124 */
[----:B------:R-:W-:-:S06]  /*2a30*/  ISETP.LT.OR P2, PT, R19, 0x12, !P1 ;  /* 0x000000121300780c */ /* 0x000fcc0004f41670 */
[----:B------:R-:W-:Y:S07]  /*2a40*/  @P4 BRA `(.L_x_52) ;  /* 0x00000000000c4947 */ /* 0x000fee0003800000 */
[----:B------:R-:W5:Y:S02]  /*2a50*/  LDG.E.U8 R102, desc[UR36][R10.64+0x8] ;  /* 0x000008240a667981 */ /* 0x000f64000c1e1100 */
[----:B-----5:R-:W-:-:S05]  /*2a60*/  PRMT R0, R102, 0x8880, RZ ;  /* 0x0000888066007816 */ /* 0x020fca00000000ff */
[----:B------:R-:W-:-:S07]  /*2a70*/  IMAD R3, R0, R91, RZ ;  /* 0x0000005b00037224 */ /* 0x000fce00078e02ff */
.L_x_52:
[----:B------:R-:W-:Y:S05]  /*2a80*/  BSYNC B1 ;  /* 0x0000000000017941 */ /* 0x000fea0003800000 */
.L_x_51:
[----:B---3--:R-:W-:Y:S01]  /*2a90*/  @!P4 IMAD R13, R30, R90, R3 ;  /* 0x0000005a1e0dc224 */ /* 0x008fe200078e0203 */
[----:B------:R-:W-:Y:S04]  /*2aa0*/  BSSY B1, `(.L_x_53) ;  /* 0x0000006000017945 */ /* 0x000fe80003800000 */
[----:B------:R3:W-:Y:S01]  /*2ab0*/  @!P4 STG.E.U8 desc[UR36][R6.64+0x8], R13 ;  /* 0x0000080d0600c986 */ /* 0x0007e2000c101124 */
[----:B------:R-:W-:Y:S05]  /*2ac0*/  @P3 BRA `(.L_x_54) ;  /* 0x00000000000c3947 */ /* 0x000fea0003800000 */
[----:B------:R-:W5:Y:S02]  /*2ad0*/  LDG.E.U8 R102, desc[UR36][R10.64+0x9] ;  /* 0x000009240a667981 */ /* 0x000f64000c1e1100 */
[----:B-----5:R-:W-:-:S05]  /*2ae0*/  PRMT R0, R102, 0x8880, RZ ;  /* 0x0000888066007816 */ /* 0x020fca00000000ff */
[----:B------:R-:W-:-:S07]  /*2af0*/  IMAD R3, R0, R91, RZ ;  /* 0x0000005b00037224 */ /* 0x000fce00078e02ff */
.L_x_54:
[----:B------:R-:W-:Y:S05]  /*2b00*/  BSYNC B1 ;  /* 0x0000000000017941 */ /* 0x000fea0003800000 */
.L_x_53:
[----:B------:R-:W-:Y:S01]  /*2b10*/  @!P3 IMAD R31, R31, R90, R3 ;  /* 0x0000005a1f1fb224 */ /* 0x000fe200078e0203 */
[----:B------:R-:W-:Y:S04]  /*2b20*/  BSSY B1, `(.L_x_55) ;  /* 0x0000006000017945 */ /* 0x000fe80003800000 */
[----:B------:R0:W-:Y:S01]  /*2b30*/  @!P3 STG.E.U8 desc[UR36][R6.64+0x9], R31 ;  /* 0x0000091f0600b986 */ /* 0x0001e2000c101124 */
[----:B------:R-:W-:Y:S05]  /*2b40*/  @P5 BRA `(.L_x_56) ;  /* 0x00000000000c5947 */ /* 0x000fea0003800000 */
[----:B------:R-:W5:Y:S02]  /*2b50*/  LDG.E.U8 R102, desc[UR36][R8.64+0x10] ;  /* 0x0000102408667981 */ /* 0x000f64000c1e1100 */
[----:B-----5:R-:W-:-:S05]  /*2b60*/  PRMT R0, R102, 0x8880, RZ ;  /* 0x0000888066007816 */ /* 0x020fca00000000ff */
[----:B------:R-:W-:-:S07]  /*2b70*/  IMAD R3, R0, R91, RZ ;  /* 0x0000005b00037224 */ /* 0x000fce00078e02ff */
.L_x_56:
[----:B------:R-:W-:Y:S05]  /*2b80*/  BSYNC B1 ;  /* 0x0000000000017941 */ /* 0x000fea0003800000 */
.L_x_55:
[----:B---3--:R-:W-:Y:S01]  /*2b90*/  @!P5 IMAD R13, R32, R90, R3 ;  /* 0x0000005a200dd224 */ /* 0x008fe200078e0203 */
[----:B------:R-:W-:Y:S04]  /*2ba0*/  BSSY B1, `(.L_x_57) ;  /* 0x0000006000017945 */ /* 0x000fe80003800000 */
[----:B------:R3:W-:Y:S01]  /*2bb0*/  @!P5 STG.E.U8 desc[UR36][R4.64+0x10], R13 ;  /* 0x0000100d0400d986 */ /* 0x0007e2000c101124 */
[----:B------:R-:W-:Y:S05]  /*2bc0*/  @P2 BRA `(.L_x_58) ;  /* 0x00000000000c2947 */ /* 0x000fea0003800000 */
[----:B------:R-:W5:Y:S02]  /*2bd0*/  LDG.E.U8 R102, desc[UR36][R8.64+0x11] ;  /* 0x0000112408667981 */ /* 0x000f64000c1e1100 */
[----:B-----5:R-:W-:-:S05]  /*2be0*/  PRMT R0, R102, 0x8880, RZ ;  /* 0x0000888066007816 */ /* 0x020fca00000000ff */
[----:B------:R-:W-:-:S07]  /*2bf0*/  IMAD R3, R0, R91, RZ ;  /* 0x0000005b00037224 */ /* 0x000fce00078e02ff */
.L_x_58:
[----:B------:R-:W-:Y:S05]  /*2c00*/  BSYNC B1 ;  /* 0x0000000000017941 */ /* 0x000fea0003800000 */
.L_x_57:
        /* <DEDUP_REMOVED lines=11> */
.L_x_60:
[----:B------:R-:W-:Y:S05]  /*2cc0*/  BSYNC B1 ;  /* 0x0000000000017941 */ /* 0x000fea0003800000 */
.L_x_59:
[----:B---3--:R-:W-:Y:S01]  /*2cd0*/  @!P4 IMAD R13, R34, R90, R3 ;  /* 0x0000005a220dc224 */ /* 0x008fe200078e0203 */
[----:B------:R-:W-:Y:S04]  /*2ce0*/  BSSY B1, `(.L_x_61) ;  /* 0x0000006000017945 */ /* 0x000fe80003800000 */
[----:B------:R3:W-:Y:S01]  /*2cf0*/  @!P4 STG.E.U8 desc[UR36][R6.64+0x10], R13 ;  /* 0x0000100d0600c986 */ /* 0x0007e2000c101124 */
[----:B------:R-:W-:Y:S05]  /*2d00*/  @P3 BRA `(.L_x_62) ;  /* 0x00000000000c3947 */ /* 0x000fea0003800000 */
[----:B------:R-:W5:Y:S02]  /*2d10*/  LDG.E.U8 R102, desc[UR36][R10.64+0x11] ;  /* 0x000011240a667981 */ /* 0x000f64000c1e1100 */
[----:B-----5:R-:W-:-:S05]  /*2d20*/  PRMT R0, R102, 0x8880, RZ ;  /* 0x0000888066007816 */ /* 0x020fca00000000ff */
[----:B------:R-:W-:-:S07]  /*2d30*/  IMAD R3, R0, R91, RZ ;  /* 0x0000005b00037224 */ /* 0x000fce00078e02ff */
.L_x_62:
[----:B------:R-:W-:Y:S05]  /*2d40*/  BSYNC B1 ;  /* 0x0000000000017941 */ /* 0x000fea0003800000 */
.L_x_61:
[----:B------:R-:W-:Y:S01]  /*2d50*/  @!P3 IMAD R35, R35, R90, R3 ;  /* 0x0000005a2323b224 */ /* 0x000fe200078e0203 */
[----:B------:R-:W-:Y:S04]  /*2d60*/  BSSY B1, `(.L_x_63) ;  /* 0x0000006000017945 */ /* 0x000fe80003800000 */
[----:B------:R0:W-:Y:S01]  /*2d70*/  @!P3 STG.E.U8 desc[UR36][R6.64+0x11], R35 ;  /* 0x000011230600b986 */ /* 0x0001e2000c101124 */
[----:B------:R-:W-:Y:S05]  /*2d80*/  @P5 BRA `(.L_x_64) ;  /* 0x00000000000c5947 */ /* 0x000fea0003800000 */
[----:B------:R-:W5:Y:S02]  /*2d90*/  LDG.E.U8 R102, desc[UR36][R8.64+0x18] ;  /* 0x0000182408667981 */ /* 0x000f64000c1e1100 */
[----:B-----5:R-:W-:-:S05]  /*2da0*/  PRMT R0, R102, 0x8880, RZ ;  /* 0x0000888066007816 */ /* 0x020fca00000000ff */
[----:B------:R-:W-:-:S07]  /*2db0*/  IMAD R3, R0, R91, RZ ;  /* 0x0000005b00037224 */ /* 0x000fce00078e02ff */
.L_x_64:
[----:B------:R-:W-:Y:S05]  /*2dc0*/  BSYNC B1 ;  /* 0x0000000000017941 */ /* 0x000fea0003800000 */
.L_x_63:
[----:B---3--:R-:W-:Y:S01]  /*2dd0*/  @!P5 IMAD R13, R36, R90, R3 ;  /* 0x0000005a240dd224 */ /* 0x008fe200078e0203 */
[----:B------:R-:W-:Y:S04]  /*2de0*/  BSSY B1, `(.L_x_65) ;  /* 0x0000006000017945 */ /* 0x000fe80003800000 */
[----:B------:R3:W-:Y:S01]  /*2df0*/  @!P5 STG.E.U8 desc[UR36][R4.64+0x18], R13 ;  /* 0x0000180d0400d986 */ /* 0x0007e2000c101124 */
[----:B------:R-:W-:Y:S05]  /*2e00*/  @P2 BRA `(.L_x_66) ;  /* 0x00000000000c2947 */ /* 0x000fea0003800000 */
[----:B------:R-:W5:Y:S02]  /*2e10*/  LDG.E.U8 R102, desc[UR36][R8.64+0x19] ;  /* 0x0000192408667981 */ /* 0x000f64000c1e1100 */
[----:B-----5:R-:W-:-:S05]  /*2e20*/  PRMT R0, R102, 0x8880, RZ ;  /* 0x0000888066007816 */ /* 0x020fca00000000ff */
[----:B------:R-:W-:-:S07]  /*2e30*/  IMAD R3, R0, R91, RZ ;  /* 0x0000005b00037224 */ /* 0x000fce00078e02ff */
.L_x_66:
[----:B------:R-:W-:Y:S05]  /*2e40*/  BSYNC B1 ;  /* 0x0000000000017941 */ /* 0x000fea0003800000 */
.L_x_65:
        /* <DEDUP_REMOVED lines=11> */
.L_x_68:
[----:B------:R-:W-:Y:S05]  /*2f00*/  BSYNC B1 ;  /* 0x0000000000017941 */ /* 0x000fea0003800000 */
.L_x_67:
[----:B---3--:R-:W-:Y:S01]  /*2f10*/  @!P4 IMAD R13, R38, R90, R3 ;  /* 0x0000005a260dc224 */ /* 0x008fe200078e0203 */
[----:B------:R-:W-:Y:S04]  /*2f20*/  BSSY B1, `(.L_x_69) ;  /* 0x0000006000017945 */ /* 0x000fe80003800000 */
[----:B------:R3:W-:Y:S01]  /*2f30*/  @!P4 STG.E.U8 desc[UR36][R6.64+0x18], R13 ;  /* 0x0000180d0600c986 */ /* 0x0007e2000c101124 */
[----:B------:R-:W-:Y:S05]  /*2f40*/  @P3 BRA `(.L_x_70) ;  /* 0x00000000000c3947 */ /* 0x000fea0003800000 */
[----:B------:R-:W5:Y:S02]  /*2f50*/  LDG.E.U8 R102, desc[UR36][R10.64+0x19] ;  /* 0x000019240a667981 */ /* 0x000f64000c1e1100 */
[----:B-----5:R-:W-:-:S05]  /*2f60*/  PRMT R0, R102, 0x8880, RZ ;  /* 0x0000888066007816 */ /* 0x020fca00000000ff */
[----:B------:R-:W-:-:S07]  /*2f70*/  IMAD R3, R0, R91, RZ ;  /* 0x0000005b00037224 */ /* 0x000fce00078e02ff */
.L_x_70:
[----:B------:R-:W-:Y:S05]  /*2f80*/  BSYNC B1 ;  /* 0x0000000000017941 */ /* 0x000fea0003800000 */
.L_x_69:
[----:B------:R-:W-:Y:S01]  /*2f90*/  @!P3 IMAD R39, R39, R90, R3 ;  /* 0x0000005a2727b224 */ /* 0x000fe200078e0203 */
[----:B------:R-:W-:Y:S04]  /*2fa0*/  BSSY B1, `(.L_x_71) ;  /* 0x0000006000017945 */ /* 0x000fe80003800000 */
[----:B------:R0:W-:Y:S01]  /*2fb0*/  @!P3 STG.E.U8 desc[UR36][R6.64+0x19], R39 ;  /* 0x000019270600b986 */ /* 0x0001e2000c101124 */
[----:B------:R-:W-:Y:S05]  /*2fc0*/  @P5 BRA `(.L_x_72) ;  /* 0x00000000000c5947 */ /* 0x000fea0003800000 */
[----:B------:R-:W5:Y:S02]  /*2fd0*/  LDG.E.U8 R102, desc[UR36][R8.64+0x20] ;  /* 0x0000202408667981 */ /* 0x000f64000c1e1100 */
[----:B-----5:R-:W-:-:S05]  /*2fe0*/  PRMT R0, R102, 0x8880, RZ ;  /* 0x0000888066007816 */ /* 0x020fca00000000ff */
[----:B------:R-:W-:-:S07]  /*2ff0*/  IMAD R3, R0, R91, RZ ;  /* 0x0000005b00037224 */ /* 0x000fce00078e02ff */
.L_x_72:
[----:B------:R-:W-:Y:S05]  /*3000*/  BSYNC B1 ;  /* 0x0000000000017941 */ /* 0x000fea0003800000 */
.L_x_71:
[----:B---3--:R-:W-:Y:S01]  /*3010*/  @!P5 IMAD R13, R40, R90, R3 ;  /* 0x0000005a280dd224 */ /* 0x008fe200078e0203 */
[----:B------:R-:W-:Y:S04]  /*3020*/  BSSY B1, `(.L_x_73) ;  /* 0x0000006000017945 */ /* 0x000fe80003800000 */
[----:B------:R3:W-:Y:S01]  /*3030*/  @!P5 STG.E.U8 desc[UR36][R4.64+0x20], R13 ;  /* 0x0000200d0400d986 */ /* 0x0007e2000c101124 */
[----:B------:R-:W-:Y:S05]  /*3040*/  @P2 BRA `(.L_x_74) ;  /* 0x00000000000c2947 */ /* 0x000fea0003800000 */
[----:B------:R-:W5:Y:S02]  /*3050*/  LDG.E.U8 R102, desc[UR36][R8.64+0x21] ;  /* 0x0000212408667981 */ /* 0x000f64000c1e1100 */
[----:B-----5:R-:W-:-:S05]  /*3060*/  PRMT R0, R102, 0x8880, RZ ;  /* 0x0000888066007816 */ /* 0x020fca00000000ff */
[----:B------:R-:W-:-:S07]  /*3070*/  IMAD R3, R0, R91, RZ ;  /* 0x0000005b00037224 */ /* 0x000fce00078e02ff */
.L_x_74:
[----:B------:R-:W-:Y:S05]  /*3080*/  BSYNC B1 ;  /* 0x0000000000017941 */ /* 0x000fea0003800000 */
.L_x_73:
        /* <DEDUP_REMOVED lines=11> */
.L_x_76:
[----:B------:R-:W-:Y:S05]  /*3140*/  BSYNC B1 ;  /* 0x0000000000017941 */ /* 0x000fea0003800000 */
.L_x_75:
[----:B---3--:R-:W-:Y:S01]  /*3150*/  @!P4 IMAD R13, R42, R90, R3 ;  /* 0x0000005a2a0dc224 */ /* 0x008fe200078e0203 */
[----:B------:R-:W-:Y:S04]  /*3160*/  BSSY B1, `(.L_x_77) ;  /* 0x0000006000017945 */ /* 0x000fe80003800000 */
[----:B------:R3:W-:Y:S01]  /*3170*/  @!P4 STG.E.U8 desc[UR36][R6.64+0x20], R13 ;  /* 0x0000200d0600c986 */ /* 0x0007e2000c101124 */
[----:B------:R-:W-:Y:S05]  /*3180*/  @P3 BRA `(.L_x_78) ;  /* 0x00000000000c3947 */ /* 0x000fea0003800000 */
[----:B------:R-:W5:Y:S02]  /*3190*/  LDG.E.U8 R102, desc[UR36][R10.64+0x21] ;  /* 0x000021240a667981 */ /* 0x000f64000c1e1100 */
[----:B-----5:R-:W-:-:S05]  /*31a0*/  PRMT R0, R102, 0x8880, RZ ;  /* 0x0000888066007816 */ /* 0x020fca00000000ff */
[----:B------:R-:W-:-:S07]  /*31b0*/  IMAD R3, R0, R91, RZ ;  /* 0x0000005b00037224 */ /* 0x000fce00078e02ff */
.L_x_78:
[----:B------:R-:W-:Y:S05]  /*31c0*/  BSYNC B1 ;  /* 0x0000000000017941 */ /* 0x000fea0003800000 */
.L_x_77:
[----:B------:R-:W-:Y:S01]  /*31d0*/  @!P3 IMAD R43, R43, R90, R3 ;  /* 0x0000005a2b2bb224 */ /* 0x000fe200078e0203 */
[----:B------:R-:W-:Y:S04]  /*31e0*/  BSSY B1, `(.L_x_79) ;  /* 0x0000006000017945 */ /* 0x000fe80003800000 */
[----:B------:R0:W-:Y:S01]  /*31f0*/  @!P3 STG.E.U8 desc[UR36][R6.64+0x21], R43 ;  /* 0x0000212b0600b986 */ /* 0x0001e2000c101124 */
[----:B------:R-:W-:Y:S05]  /*3200*/  @P5 BRA `(.L_x_80) ;  /* 0x00000000000c5947 */ /* 0x000fea0003800000 */
[----:B------:R-:W5:Y:S02]  /*3210*/  LDG.E.U8 R102, desc[UR36][R8.64+0x28] ;  /* 0x0000282408667981 */ /* 0x000f64000c1e1100 */
[----:B-----5:R-:W-:-:S05]  /*3220*/  PRMT R0, R102, 0x8880, RZ ;  /* 0x0000888066007816 */ /* 0x020fca00000000ff */
[----:B------:R-:W-:-:S07]  /*3230*/  IMAD R3, R0, R91, RZ ;  /* 0x0000005b00037224 */ /* 0x000fce00078e02ff */
.L_x_80:
[----:B------:R-:W-:Y:S05]  /*3240*/  BSYNC B1 ;  /* 0x0000000000017941 */ /* 0x000fea0003800000 */
.L_x_79:
[----:B---3--:R-:W-:Y:S01]  /*3250*/  @!P5 IMAD R13, R44, R90, R3 ;  /* 0x0000005a2c0dd224 */ /* 0x008fe200078e0203 */
[----:B------:R-:W-:Y:S04]  /*3260*/  BSSY B1, `(.L_x_81) ;  /* 0x0000006000017945 */ /* 0x000fe80003800000 */
[----:B------:R3:W-:Y:S01]  /*3270*/  @!P5 STG.E.U8 desc[UR36][R4.64+0x28], R13 ;  /* 0x0000280d0400d986 */ /* 0x0007e2000c101124 */
[----:B------:R-:W-:Y:S05]  /*3280*/  @P2 BRA `(.L_x_82) ;  /* 0x00000000000c2947 */ /* 0x000fea0003800000 */
[----:B------:R-:W5:Y:S02]  /*3290*/  LDG.E.U8 R102, desc[UR36][R8.64+0x29] ;  /* 0x0000292408667981 */ /* 0x000f64000c1e1100 */
[----:B-----5:R-:W-:-:S05]  /*32a0*/  PRMT R0, R102, 0x8880, RZ ;  /* 0x0000888066007816 */ /* 0x020fca00000000ff */
[----:B------:R-:W-:-:S07]  /*32b0*/  IMAD R3, R0, R91, RZ ;  /* 0x0000005b00037224 */ /* 0x000fce00078e02ff */
.L_x_82:
[----:B------:R-:W-:Y:S05]  /*32c0*/  BSYNC B1 ;  /* 0x0000000000017941 */ /* 0x000fea0003800000 */
.L_x_81:
        /* <DEDUP_REMOVED lines=11> */
.L_x_84:
[----:B------:R-:W-:Y:S05]  /*3380*/  BSYNC B1 ;  /* 0x0000000000017941 */ /* 0x000fea0003800000 */
.L_x_83:
[----:B---3--:R-:W-:Y:S01]  /*3390*/  @!P4 IMAD R13, R46, R90, R3 ;  /* 0x0000005a2e0dc224 */ /* 0x008fe200078e0203 */
[----:B------:R-:W-:Y:S04]  /*33a0*/  BSSY B1, `(.L_x_85) ;  /* 0x0000006000017945 */ /* 0x000fe80003800000 */
[----:B------:R3:W-:Y:S01]  /*33b0*/  @!P4 STG.E.U8 desc[UR36][R6.64+0x28], R13 ;  /* 0x0000280d0600c986 */ /* 0x0007e2000c101124 */
[----:B------:R-:W-:Y:S05]  /*33c0*/  @P3 BRA `(.L_x_86) ;  /* 0x00000000000c3947 */ /* 0x000fea0003800000 */
[----:B------:R-:W5:Y:S02]  /*33d0*/  LDG.E.U8 R102, desc[UR36][R10.64+0x29] ;  /* 0x000029240a667981 */ /* 0x000f64000c1e1100 */
[----:B-----5:R-:W-:-:S05]  /*33e0*/  PRMT R0, R102, 0x8880, RZ ;  /* 0x0000888066007816 */ /* 0x020fca00000000ff */
[----:B------:R-:W-:-:S07]  /*33f0*/  IMAD R3, R0, R91, RZ ;  /* 0x0000005b00037224 */ /* 0x000fce00078e02ff */
.L_x_86:
[----:B------:R-:W-:Y:S05]  /*3400*/  BSYNC B1 ;  /* 0x0000000000017941 */ /* 0x000fea0003800000 */
.L_x_85:
[----:B------:R-:W-:Y:S01]  /*3410*/  @!P3 IMAD R47, R47, R90, R3 ;  /* 0x0000005a2f2fb224 */ /* 0x000fe200078e0203 */
[----:B------:R-:W-:Y:S04]  /*3420*/  BSSY B1, `(.L_x_87) ;  /* 0x0000006000017945 */ /* 0x000fe80003800000 */
[----:B------:R0:W-:Y:S01]  /*3430*/  @!P3 STG.E.U8 desc[UR36][R6.64+0x29], R47 ;  /* 0x0000292f0600b986 */ /* 0x0001e2000c101124 */
[----:B------:R-:W-:Y:S05]  /*3440*/  @P5 BRA `(.L_x_88) ;  /* 0x00000000000c5947 */ /* 0x000fea0003800000 */
[----:B------:R-:W5:Y:S02]  /*3450*/  LDG.E.U8 R102, desc[UR36][R8.64+0x30] ;  /* 0x0000302408667981 */ /* 0x000f64000c1e1100 */
[----:B-----5:R-:W-:-:S05]  /*3460*/  PRMT R0, R102, 0x8880, RZ ;  /* 0x0000888066007816 */ /* 0x020fca00000000ff */
[----:B------:R-:W-:-:S07]  /*3470*/  IMAD R3, R0, R91, RZ ;  /* 0x0000005b00037224 */ /* 0x000fce00078e02ff */
.L_x_88:
[----:B------:R-:W-:Y:S05]  /*3480*/  BSYNC B1 ;  /* 0x0000000000017941 */ /* 0x000fea0003800000 */
.L_x_87:
[----:B---3--:R-:W-:Y:S01]  /*3490*/  @!P5 IMAD R13, R48, R90, R3 ;  /* 0x0000005a300dd224 */ /* 0x008fe200078e0203 */
[----:B------:R-:W-:Y:S04]  /*34a0*/  BSSY B1, `(.L_x_89) ;  /* 0x0000006000017945 */ /* 0x000fe80003800000 */
[----:B------:R3:W-:Y:S01]  /*34b0*/  @!P5 STG.E.U8 desc[UR36][R4.64+0x30], R13 ;  /* 0x0000300d0400d986 */ /* 0x0007e2000c101124 */
[----:B------:R-:W-:Y:S05]  /*34c0*/  @P2 BRA `(.L_x_90) ;  /* 0x00000000000c2947 */ /* 0x000fea0003800000 */
[----:B------:R-:W5:Y:S02]  /*34d0*/  LDG.E.U8 R102, desc[UR36][R8.64+0x31] ;  /* 0x0000312408667981 */ /* 0x000f64000c1e1100 */
[----:B-----5:R-:W-:-:S05]  /*34e0*/  PRMT R0, R102, 0x8880, RZ ;  /* 0x0000888066007816 */ /* 0x020fca00000000ff */
[----:B------:R-:W-:-:S07]  /*34f0*/  IMAD R3, R0, R91, RZ ;  /* 0x0000005b00037224 */ /* 0x000fce00078e02ff */
.L_x_90:
[----:B------:R-:W-:Y:S05]  /*3500*/  BSYNC B1 ;  /* 0x0000000000017941 */ /* 0x000fea0003800000 */
.L_x_89:
        /* <DEDUP_REMOVED lines=11> */
.L_x_92:
[----:B------:R-:W-:Y:S05]  /*35c0*/  BSYNC B1 ;  /* 0x0000000000017941 */ /* 0x000fea0003800000 */
.L_x_91:
[----:B---3--:R-:W-:Y:S01]  /*35d0*/  @!P4 IMAD R13, R50, R90, R3 ;  /* 0x0000005a320dc224 */ /* 0x008fe200078e0203 */
[----:B------:R-:W-:Y:S04]  /*35e0*/  BSSY B1, `(.L_x_93) ;  /* 0x0000006000017945 */ /* 0x000fe80003800000 */
[----:B------:R3:W-:Y:S01]  /*35f0*/  @!P4 STG.E.U8 desc[UR36][R6.64+0x30], R13 ;  /* 0x0000300d0600c986 */ /* 0x0007e2000c101124 */
[----:B------:R-:W-:Y:S05]  /*3600*/  @P3 BRA `(.L_x_94) ;  /* 0x00000000000c3947 */ /* 0x000fea0003800000 */
[----:B------:R-:W5:Y:S02]  /*3610*/  LDG.E.U8 R102, desc[UR36][R10.64+0x31] ;  /* 0x000031240a667981 */ /* 0x000f64000c1e1100 */
[----:B-----5:R-:W-:-:S05]  /*3620*/  PRMT R0, R102, 0x8880, RZ ;  /* 0x0000888066007816 */ /* 0x020fca00000000ff */
[----:B------:R-:W-:-:S07]  /*3630*/  IMAD R3, R0, R91, RZ ;  /* 0x0000005b00037224 */ /* 0x000fce00078e02ff */
.L_x_94:
[----:B------:R-:W-:Y:S05]  /*3640*/  BSYNC B1 ;  /* 0x0000000000017941 */ /* 0x000fea0003800000 */
.L_x_93:
[----:B------:R-:W-:Y:S01]  /*3650*/  @!P3 IMAD R51, R51, R90, R3 ;  /* 0x0000005a3333b224 */ /* 0x000fe200078e0203 */
[----:B------:R-:W-:Y:S04]  /*3660*/  BSSY B1, `(.L_x_95) ;  /* 0x0000006000017945 */ /* 0x000fe80003800000 */
[----:B------:R0:W-:Y:S01]  /*3670*/  @!P3 STG.E.U8 desc[UR36][R6.64+0x31], R51 ;  /* 0x000031330600b986 */ /* 0x0001e2000c101124 */
[----:B------:R-:W-:Y:S05]  /*3680*/  @P5 BRA `(.L_x_96) ;  /* 0x00000000000c5947 */ /* 0x000fea0003800000 */
[----:B------:R-:W5:Y:S02]  /*3690*/  LDG.E.U8 R102, desc[UR36][R8.64+0x38] ;  /* 0x0000382408667981 */ /* 0x000f64000c1e1100 */
[----:B-----5:R-:W-:-:S05]  /*36a0*/  PRMT R0, R102, 0x8880, RZ ;  /* 0x0000888066007816 */ /* 0x020fca00000000ff */
[----:B------:R-:W-:-:S07]  /*36b0*/  IMAD R3, R0, R91, RZ ;  /* 0x0000005b00037224 */ /* 0x000fce00078e02ff */
.L_x_96:
[----:B------:R-:W-:Y:S05]  /*36c0*/  BSYNC B1 ;  /* 0x0000000000017941 */ /* 0x000fea0003800000 */
.L_x_95:
[----:B---3--:R-:W-:Y:S01]  /*36d0*/  @!P5 IMAD R13, R52, R90, R3 ;  /* 0x0000005a340dd224 */ /* 0x008fe200078e0203 */
[----:B------:R-:W-:Y:S04]  /*36e0*/  BSSY B1, `(.L_x_97) ;  /* 0x0000006000017945 */ /* 0x000fe80003800000 */
[----:B------:R3:W-:Y:S01]  /*36f0*/  @!P5 STG.E.U8 desc[UR36][R4.64+0x38], R13 ;  /* 0x0000380d0400d986 */ /* 0x0007e2000c101124 */
[----:B------:R-:W-:Y:S05]  /*3700*/  @P2 BRA `(.L_x_98) ;  /* 0x00000000000c2947 */ /* 0x000fea0003800000 */
[----:B------:R-:W5:Y:S02]  /*3710*/  LDG.E.U8 R102, desc[UR36][R8.64+0x39] ;  /* 0x0000392408667981 */ /* 0x000f64000c1e1100 */
[----:B-----5:R-:W-:-:S05]  /*3720*/  PRMT R0, R102, 0x8880, RZ ;  /* 0x0000888066007816 */ /* 0x020fca00000000ff */
[----:B------:R-:W-:-:S07]  /*3730*/  IMAD R3, R0, R91, RZ ;  /* 0x0000005b00037224 */ /* 0x000fce00078e02ff */
.L_x_98:
[----:B------:R-:W-:Y:S05]  /*3740*/  BSYNC B1 ;  /* 0x0000000000017941 */ /* 0x000fea0003800000 */
.L_x_97:
        /* <DEDUP_REMOVED lines=11> */
.L_x_100:
[----:B------:R-:W-:Y:S05]  /*3800*/  BSYNC B1 ;  /* 0x0000000000017941 */ /* 0x000fea0003800000 */
.L_x_99:
[----:B---3--:R-:W-:Y:S01]  /*3810*/  @!P4 IMAD R13, R54, R90, R3 ;  /* 0x0000005a360dc224 */ /* 0x008fe200078e0203 */
[----:B------:R-:W-:Y:S04]  /*3820*/  BSSY B1, `(.L_x_101) ;  /* 0x0000006000017945 */ /* 0x000fe80003800000 */
[----:B------:R3:W-:Y:S01]  /*3830*/  @!P4 STG.E.U8 desc[UR36][R6.64+0x38], R13 ;  /* 0x0000380d0600c986 */ /* 0x0007e2000c101124 */
[----:B------:R-:W-:Y:S05]  /*3840*/  @P3 BRA `(.L_x_102) ;  /* 0x00000000000c3947 */ /* 0x000fea0003800000 */
[----:B------:R-:W5:Y:S02]  /*3850*/  LDG.E.U8 R102, desc[UR36][R10.64+0x39] ;  /* 0x000039240a667981 */ /* 0x000f64000c1e1100 */
[----:B-----5:R-:W-:-:S05]  /*3860*/  PRMT R0, R102, 0x8880, RZ ;  /* 0x0000888066007816 */ /* 0x020fca00000000ff */
[----:B------:R-:W-:-:S07]  /*3870*/  IMAD R3, R0, R91, RZ ;  /* 0x0000005b00037224 */ /* 0x000fce00078e02ff */
.L_x_102:
[----:B------:R-:W-:Y:S05]  /*3880*/  BSYNC B1 ;  /* 0x0000000000017941 */ /* 0x000fea0003800000 */
.L_x_101:
[----:B------:R-:W-:Y:S01]  /*3890*/  @!P3 IMAD R55, R55, R90, R3 ;  /* 0x0000005a3737b224 */ /* 0x000fe200078e0203 */
[----:B------:R-:W-:Y:S04]  /*38a0*/  BSSY B1, `(.L_x_103) ;  /* 0x0000006000017945 */ /* 0x000fe80003800000 */
[----:B------:R0:W-:Y:S01]  /*38b0*/  @!P3 STG.E.U8 desc[UR36][R6.64+0x39], R55 ;  /* 0x000039370600b986 */ /* 0x0001e2000c101124 */
[----:B------:R-:W-:Y:S05]  /*38c0*/  @P5 BRA `(.L_x_104) ;  /* 0x00000000000c5947 */ /* 0x000fea0003800000 */
[----:B------:R-:W5:Y:S02]  /*38d0*/  LDG.E.U8 R102, desc[UR36][R8.64+0x40] ;  /* 0x0000402408667981 */ /* 0x000f64000c1e1100 */
[----:B-----5:R-:W-:-:S05]  /*38e0*/  PRMT R0, R102, 0x8880, RZ ;  /* 0x0000888066007816 */ /* 0x020fca00000000ff */
[----:B------:R-:W-:-:S07]  /*38f0*/  IMAD R3, R0, R91, RZ ;  /* 0x0000005b00037224 */ /* 0x000fce00078e02ff */
.L_x_104:
[----:B------:R-:W-:Y:S05]  /*3900*/  BSYNC B1 ;  /* 0x0000000000017941 */ /* 0x000fea0003800000 */
.L_x_103:
[----:B---3--:R-:W-:Y:S01]  /*3910*/  @!P5 IMAD R13, R56, R90, R3 ;  /* 0x0000005a380dd224 */ /* 0x008fe200078e0203 */
[----:B------:R-:W-:Y:S04]  /*3920*/  BSSY B1, `(.L_x_105) ;  /* 0x0000006000017945 */ /* 0x000fe80003800000 */
[----:B------:R3:W-:Y:S01]  /*3930*/  @!P5 STG.E.U8 desc[UR36][R4.64+0x40], R13 ;  /* 0x0000400d0400d986 */ /* 0x0007e2000c101124 */
[----:B------:R-:W-:Y:S05]  /*3940*/  @P2 BRA `(.L_x_106) ;  /* 0x00000000000c2947 */ /* 0x000fea0003800000 */
[----:B------:R-:W5:Y:S02]  /*3950*/  LDG.E.U8 R102, desc[UR36][R8.64+0x41] ;  /* 0x0000412408667981 */ /* 0x000f64000c1e1100 */
[----:B-----5:R-:W-:-:S05]  /*3960*/  PRMT R0, R102, 0x8880, RZ ;  /* 0x0000888066007816 */ /* 0x020fca00000000ff */
[----:B------:R-:W-:-:S07]  /*3970*/  IMAD R3, R0, R91, RZ ;  /* 0x0000005b00037224 */ /* 0x000fce00078e02ff */
.L_x_106:
[----:B------:R-:W-:Y:S05]  /*3980*/  BSYNC B1 ;  /* 0x0000000000017941 */ /* 0x000fea0003800000 */
.L_x_105:
        /* <DEDUP_REMOVED lines=11> */
.L_x_108:
[----:B------:R-:W-:Y:S05]  /*3a40*/  BSYNC B1 ;  /* 0x0000000000017941 */ /* 0x000fea0003800000 */
.L_x_107:
[----:B---3--:R-:W-:Y:S01]  /*3a50*/  @!P4 IMAD R13, R58, R90, R3 ;  /* 0x0000005a3a0dc224 */ /* 0x008fe200078e0203 */
[----:B------:R-:W-:Y:S04]  /*3a60*/  BSSY B1, `(.L_x_109) ;  /* 0x0000006000017945 */ /* 0x000fe80003800000 */
[----:B------:R3:W-:Y:S01]  /*3a70*/  @!P4 STG.E.U8 desc[UR36][R6.64+0x40], R13 ;  /* 0x0000400d0600c986 */ /* 0x0007e2000c101124 */
[----:B------:R-:W-:Y:S05]  /*3a80*/  @P3 BRA `(.L_x_110) ;  /* 0x00000000000c3947 */ /* 0x000fea0003800000 */
[----:B------:R-:W5:Y:S02]  /*3a90*/  LDG.E.U8 R102, desc[UR36][R10.64+0x41] ;  /* 0x000041240a667981 */ /* 0x000f64000c1e1100 */
[----:B-----5:R-:W-:-:S05]  /*3aa0*/  PRMT R0, R102, 0x8880, RZ ;  /* 0x0000888066007816 */ /* 0x020fca00000000ff */
[----:B------:R-:W-:-:S07]  /*3ab0*/  IMAD R3, R0, R91, RZ ;  /* 0x0000005b00037224 */ /* 0x000fce00078e02ff */
.L_x_110:
[----:B------:R-:W-:Y:S05]  /*3ac0*/  BSYNC B1 ;  /* 0x0000000000017941 */ /* 0x000fea0003800000 */
.L_x_109:
[----:B------:R-:W-:Y:S01]  /*3ad0*/  @!P3 IMAD R59, R59, R90, R3 ;  /* 0x0000005a3b3bb224 */ /* 0x000fe200078e0203 */
[----:B------:R-:W-:Y:S04]  /*3ae0*/  BSSY B1, `(.L_x_111) ;  /* 0x0000006000017945 */ /* 0x000fe80003800000 */
[----:B------:R0:W-:Y:S01]  /*3af0*/  @!P3 STG.E.U8 desc[UR36][R6.64+0x41], R59 ;  /* 0x0000413b0600b986 */ /* 0x0001e2000c101124 */
[----:B------:R-:W-:Y:S05]  /*3b00*/  @P5 BRA `(.L_x_112) ;  /* 0x00000000000c5947 */ /* 0x000fea0003800000 */
[----:B------:R-:W5:Y:S02]  /*3b10*/  LDG.E.U8 R102, desc[UR36][R8.64+0x48] ;  /* 0x0000482408667981 */ /* 0x000f64000c1e1100 */
[----:B-----5:R-:W-:-:S05]  /*3b20*/  PRMT R0, R102, 0x8880, RZ ;  /* 0x0000888066007816 */ /* 0x020fca00000000ff */
[----:B------:R-:W-:-:S07]  /*3b30*/  IMAD R3, R0, R91, RZ ;  /* 0x0000005b00037224 */ /* 0x000fce00078e02ff */
.L_x_112:
[----:B------:R-:W-:Y:S05]  /*3b40*/  BSYNC B1 ;  /* 0x0000000000017941 */ /* 0x000fea0003800000 */
.L_x_111:
[----:B---3--:R-:W-:Y:S01]  /*3b50*/  @!P5 IMAD R13, R60, R90, R3 ;  /* 0x0000005a3c0dd224 */ /* 0x008fe200078e0203 */
[----:B------:R-:W-:Y:S04]  /*3b60*/  BSSY B1, `(.L_x_113) ;  /* 0x0000006000017945 */ /* 0x000fe80003800000 */
[----:B------:R3:W-:Y:S01]  /*3b70*/  @!P5 STG.E.U8 desc[UR36][R4.64+0x48], R13 ;  /* 0x0000480d0400d986 */ /* 0x0007e2000c101124 */
[----:B------:R-:W-:Y:S05]  /*3b80*/  @P2 BRA `(.L_x_114) ;  /* 0x00000000000c2947 */ /* 0x000fea0003800000 */
[----:B------:R-:W5:Y:S02]  /*3b90*/  LDG.E.U8 R102, desc[UR36][R8.64+0x49] ;  /* 0x0000492408667981 */ /* 0x000f64000c1e1100 */
[----:B-----5:R-:W-:-:S05]  /*3ba0*/  PRMT R0, R102, 0x8880, RZ ;  /* 0x0000888066007816 */ /* 0x020fca00000000ff */
[----:B------:R-:W-:-:S07]  /*3bb0*/  IMAD R3, R0, R91, RZ ;  /* 0x0000005b00037224 */ /* 0x000fce00078e02ff */
.L_x_114:
[----:B------:R-:W-:Y:S05]  /*3bc0*/  BSYNC B1 ;  /* 0x0000000000017941 */ /* 0x000fea0003800000 */
.L_x_113:
        /* <DEDUP_REMOVED lines=11> */
.L_x_116:
[----:B------:R-:W-:Y:S05]  /*3c80*/  BSYNC B1 ;  /* 0x0000000000017941 */ /* 0x000fea0003800000 */
.L_x_115:
[----:B---3--:R-:W-:Y:S01]  /*3c90*/  @!P4 IMAD R13, R62, R90, R3 ;  /* 0x0000005a3e0dc224 */ /* 0x008fe200078e0203 */
[----:B------:R-:W-:Y:S04]  /*3ca0*/  BSSY B1, `(.L_x_117) ;  /* 0x0000006000017945 */ /* 0x000fe80003800000 */
[----:B------:R3:W-:Y:S01]  /*3cb0*/  @!P4 STG.E.U8 desc[UR36][R6.64+0x48], R13 ;  /* 0x0000480d0600c986 */ /* 0x0007e2000c101124 */
[----:B------:R-:W-:Y:S05]  /*3cc0*/  @P3 BRA `(.L_x_118) ;  /* 0x00000000000c3947 */ /* 0x000fea0003800000 */
[----:B------:R-:W5:Y:S02]  /*3cd0*/  LDG.E.U8 R102, desc[UR36][R10.64+0x49] ;  /* 0x000049240a667981 */ /* 0x000f64000c1e1100 */
[----:B-----5:R-:W-:-:S05]  /*3ce0*/  PRMT R0, R102, 0x8880, RZ ;  /* 0x0000888066007816 */ /* 0x020fca00000000ff */
[----:B------:R-:W-:-:S07]  /*3cf0*/  IMAD R3, R0, R91, RZ ;  /* 0x0000005b00037224 */ /* 0x000fce00078e02ff */
.L_x_118:
[----:B------:R-:W-:Y:S05]  /*3d00*/  BSYNC B1 ;  /* 0x0000000000017941 */ /* 0x000fea0003800000 */
.L_x_117:
[----:B------:R-:W-:Y:S01]  /*3d10*/  @!P3 IMAD R63, R63, R90, R3 ;  /* 0x0000005a3f3fb224 */ /* 0x000fe200078e0203 */
[----:B------:R-:W-:Y:S04]  /*3d20*/  BSSY B1, `(.L_x_119) ;  /* 0x0000006000017945 */ /* 0x000fe80003800000 */
[----:B------:R0:W-:Y:S01]  /*3d30*/  @!P3 STG.E.U8 desc[UR36][R6.64+0x49], R63 ;  /* 0x0000493f0600b986 */ /* 0x0001e2000c101124 */
[----:B------:R-:W-:Y:S05]  /*3d40*/  @P5 BRA `(.L_x_120) ;  /* 0x00000000000c5947 */ /* 0x000fea0003800000 */
[----:B------:R-:W5:Y:S02]  /*3d50*/  LDG.E.U8 R102, desc[UR36][R8.64+0x50] ;  /* 0x0000502408667981 */ /* 0x000f64000c1e1100 */
[----:B-----5:R-:W-:-:S05]  /*3d60*/  PRMT R0, R102, 0x8880, RZ ;  /* 0x0000888066007816 */ /* 0x020fca00000000ff */
[----:B------:R-:W-:-:S07]  /*3d70*/  IMAD R3, R0, R91, RZ ;  /* 0x0000005b00037224 */ /* 0x000fce00078e02ff */
.L_x_120:
[----:B------:R-:W-:Y:S05]  /*3d80*/  BSYNC B1 ;  /* 0x0000000000017941 */ /* 0x000fea0003800000 */
.L_x_119:
[----:B---3--:R-:W-:Y:S01]  /*3d90*/  @!P5 IMAD R13, R64, R90, R3 ;  /* 0x0000005a400dd224 */ /* 0x008fe200078e0203 */
[----:B------:R-:W-:Y:S04]  /*3da0*/  BSSY B1, `(.L_x_121) ;  /* 0x0000006000017945 */ /* 0x000fe80003800000 */
[----:B------:R3:W-:Y:S01]  /*3db0*/  @!P5 STG.E.U8 desc[UR36][R4.64+0x50], R13 ;  /* 0x0000500d0400d986 */ /* 0x0007e2000c101124 */
[----:B------:R-:W-:Y:S05]  /*3dc0*/  @P2 BRA `(.L_x_122) ;  /* 0x00000000000c2947 */ /* 0x000fea0003800000 */
[----:B------:R-:W5:Y:S02]  /*3dd0*/  LDG.E.U8 R102, desc[UR36][R8.64+0x51] ;  /* 0x0000512408667981 */ /* 0x000f64000c1e1100 */
[----:B-----5:R-:W-:-:S05]  /*3de0*/  PRMT R0, R102, 0x8880, RZ ;  /* 0x0000888066007816 */ /* 0x020fca00000000ff */
[----:B------:R-:W-:-:S07]  /*3df0*/  IMAD R3, R0, R91, RZ ;  /* 0x0000005b00037224 */ /* 0x000fce00078e02ff */
.L_x_122:
[----:B------:R-:W-:Y:S05]  /*3e00*/  BSYNC B1 ;  /* 0x0000000000017941 */ /* 0x000fea0003800000 */
.L_x_121:
        /* <DEDUP_REMOVED lines=11> */
.L_x_124:
[----:B------:R-:W-:Y:S05]  /*3ec0*/  BSYNC B1 ;  /* 0x0000000000017941 */ /* 0x000fea0003800000 */
.L_x_123:
[----:B---3--:R-:W-:Y:S01]  /*3ed0*/  @!P4 IMAD R13, R66, R90, R3 ;  /* 0x0000005a420dc224 */ /* 0x008fe200078e0203 */
[----:B------:R-:W-:Y:S04]  /*3ee0*/  BSSY B1, `(.L_x_125) ;  /* 0x0000006000017945 */ /* 0x000fe80003800000 */
[----:B------:R3:W-:Y:S01]  /*3ef0*/  @!P4 STG.E.U8 desc[UR36][R6.64+0x50], R13 ;  /* 0x0000500d0600c986 */ /* 0x0007e2000c101124 */
[----:B------:R-:W-:Y:S05]  /*3f00*/  @P3 BRA `(.L_x_126) ;  /* 0x00000000000c3947 */ /* 0x000fea0003800000 */
[----:B------:R-:W5:Y:S02]  /*3f10*/  LDG.E.U8 R102, desc[UR36][R10.64+0x51] ;  /* 0x000051240a667981 */ /* 0x000f64000c1e1100 */
[----:B-----5:R-:W-:-:S05]  /*3f20*/  PRMT R0, R102, 0x8880, RZ ;  /* 0x0000888066007816 */ /* 0x020fca00000000ff */
[----:B------:R-:W-:-:S07]  /*3f30*/  IMAD R3, R0, R91, RZ ;  /* 0x0000005b00037224 */ /* 0x000fce00078e02ff */
.L_x_126:
[----:B------:R-:W-:Y:S05]  /*3f40*/  BSYNC B1 ;  /* 0x0000000000017941 */ /* 0x000fea0003800000 */
.L_x_125:
[----:B------:R-:W-:Y:S01]  /*3f50*/  @!P3 IMAD R67, R67, R90, R3 ;  /* 0x0000005a4343b224 */ /* 0x000fe200078e0203 */
[----:B------:R-:W-:Y:S04]  /*3f60*/  BSSY B1, `(.L_x_127) ;  /* 0x0000006000017945 */ /* 0x000fe80003800000 */
[----:B------:R0:W-:Y:S01]  /*3f70*/  @!P3 STG.E.U8 desc[UR36][R6.64+0x51], R67 ;  /* 0x000051430600b986 */ /* 0x0001e2000c101124 */
[----:B------:R-:W-:Y:S05]  /*3f80*/  @P5 BRA `(.L_x_128) ;  /* 0x00000000000c5947 */ /* 0x000fea0003800000 */
[----:B------:R-:W5:Y:S02]  /*3f90*/  LDG.E.U8 R102, desc[UR36][R8.64+0x58] ;  /* 0x0000582408667981 */ /* 0x000f64000c1e1100 */
[----:B-----5:R-:W-:-:S05]  /*3fa0*/  PRMT R0, R102, 0x8880, RZ ;  /* 0x0000888066007816 */ /* 0x020fca00000000ff */
[----:B------:R-:W-:-:S07]  /*3fb0*/  IMAD R3, R0, R91, RZ ;  /* 0x0000005b00037224 */ /* 0x000fce00078e02ff */
.L_x_128:
[----:B------:R-:W-:Y:S05]  /*3fc0*/  BSYNC B1 ;  /* 0x0000000000017941 */ /* 0x000fea0003800000 */
.L_x_127:
[----:B---3--:R-:W-:Y:S01]  /*3fd0*/  @!P5 IMAD R13, R68, R90, R3 ;  /* 0x0000005a440dd224 */ /* 0x008fe200078e0203 */
[----:B------:R-:W-:Y:S04]  /*3fe0*/  BSSY B1, `(.L_x_129) ;  /* 0x0000006000017945 */ /* 0x000fe80003800000 */
[----:B------:R3:W-:Y:S01]  /*3ff0*/  @!P5 STG.E.U8 desc[UR36][R4.64+0x58], R13 ;  /* 0x0000580d0400d986 */ /* 0x0007e2000c101124 */
[----:B------:R-:W-:Y:S05]  /*4000*/  @P2 BRA `(.L_x_130) ;  /* 0x00000000000c2947 */ /* 0x000fea0003800000 */
[----:B------:R-:W5:Y:S02]  /*4010*/  LDG.E.U8 R102, desc[UR36][R8.64+0x59] ;  /* 0x0000592408667981 */ /* 0x000f64000c1e1100 */
[----:B-----5:R-:W-:-:S05]  /*4020*/  PRMT R0, R102, 0x8880, RZ ;  /* 0x0000888066007816 */ /* 0x020fca00000000ff */
[----:B------:R-:W-:-:S07]  /*4030*/  IMAD R3, R0, R91, RZ ;  /* 0x0000005b00037224 */ /* 0x000fce00078e02ff */
.L_x_130:
[----:B------:R-:W-:Y:S05]  /*4040*/  BSYNC B1 ;  /* 0x0000000000017941 */ /* 0x000fea0003800000 */
.L_x_129:
        /* <DEDUP_REMOVED lines=11> */
.L_x_132:
[----:B------:R-:W-:Y:S05]  /*4100*/  BSYNC B1 ;  /* 0x0000000000017941 */ /* 0x000fea0003800000 */
.L_x_131:
[----:B---3--:R-:W-:Y:S01]  /*4110*/  @!P4 IMAD R13, R70, R90, R3 ;  /* 0x0000005a460dc224 */ /* 0x008fe200078e0203 */
[----:B------:R-:W-:Y:S04]  /*4120*/  BSSY B1, `(.L_x_133) ;  /* 0x0000006000017945 */ /* 0x000fe80003800000 */
[----:B------:R3:W-:Y:S01]  /*4130*/  @!P4 STG.E.U8 desc[UR36][R6.64+0x58], R13 ;  /* 0x0000580d0600c986 */ /* 0x0007e2000c101124 */
[----:B------:R-:W-:Y:S05]  /*4140*/  @P3 BRA `(.L_x_134) ;  /* 0x00000000000c3947 */ /* 0x000fea0003800000 */
[----:B------:R-:W5:Y:S02]  /*4150*/  LDG.E.U8 R102, desc[UR36][R10.64+0x59] ;  /* 0x000059240a667981 */ /* 0x000f64000c1e1100 */
[----:B-----5:R-:W-:-:S05]  /*4160*/  PRMT R0, R102, 0x8880, RZ ;  /* 0x0000888066007816 */ /* 0x020fca00000000ff */
[----:B------:R-:W-:-:S07]  /*4170*/  IMAD R3, R0, R91, RZ ;  /* 0x0000005b00037224 */ /* 0x000fce00078e02ff */
.L_x_134:
[----:B------:R-:W-:Y:S05]  /*4180*/  BSYNC B1 ;  /* 0x0000000000017941 */ /* 0x000fea0003800000 */
.L_x_133:
[----:B------:R-:W-:Y:S01]  /*4190*/  @!P3 IMAD R71, R71, R90, R3 ;  /* 0x0000005a4747b224 */ /* 0x000fe200078e0203 */
[----:B------:R-:W-:Y:S04]  /*41a0*/  BSSY B1, `(.L_x_135) ;  /* 0x0000006000017945 */ /* 0x000fe80003800000 */
[----:B------:R0:W-:Y:S01]  /*41b0*/  @!P3 STG.E.U8 desc[UR36][R6.64+0x59], R71 ;  /* 0x000059470600b986 */ /* 0x0001e2000c101124 */
[----:B------:R-:W-:Y:S05]  /*41c0*/  @P5 BRA `(.L_x_136) ;  /* 0x00000000000c5947 */ /* 0x000fea0003800000 */
[----:B------:R-:W5:Y:S02]  /*41d0*/  LDG.E.U8 R102, desc[UR36][R8.64+0x60] ;  /* 0x0000602408667981 */ /* 0x000f64000c1e1100 */
[----:B-----5:R-:W-:-:S05]  /*41e0*/  PRMT R0, R102, 0x8880, RZ ;  /* 0x0000888066007816 */ /* 0x020fca00000000ff */
[----:B------:R-:W-:-:S07]  /*41f0*/  IMAD R3, R0, R91, RZ ;  /* 0x0000005b00037224 */ /* 0x000fce00078e02ff */
.L_x_136:
[----:B------:R-:W-:Y:S05]  /*4200*/  BSYNC B1 ;  /* 0x0000000000017941 */ /* 0x000fea0003800000 */
.L_x_135:
[----:B---3--:R-:W-:Y:S01]  /*4210*/  @!P5 IMAD R13, R72, R90, R3 ;  /* 0x0000005a480dd224 */ /* 0x008fe200078e0203 */
[----:B------:R-:W-:Y:S04]  /*4220*/  BSSY B1, `(.L_x_137) ;  /* 0x0000006000017945 */ /* 0x000fe80003800000 */
[----:B------:R3:W-:Y:S01]  /*4230*/  @!P5 STG.E.U8 desc[UR36][R4.64+0x60], R13 ;  /* 0x0000600d0400d986 */ /* 0x0007e2000c101124 */
[----:B------:R-:W-:Y:S05]  /*4240*/  @P2 BRA `(.L_x_138) ;  /* 0x00000000000c2947 */ /* 0x000fea0003800000 */
[----:B------:R-:W5:Y:S02]  /*4250*/  LDG.E.U8 R102, desc[UR36][R8.64+0x61] ;  /* 0x0000612408667981 */ /* 0x000f64000c1e1100 */
[----:B-----5:R-:W-:-:S05]  /*4260*/  PRMT R0, R102, 0x8880, RZ ;  /* 0x0000888066007816 */ /* 0x020fca00000000ff */
[----:B------:R-:W-:-:S07]  /*4270*/  IMAD R3, R0, R91, RZ ;  /* 0x0000005b00037224 */ /* 0x000fce00078e02ff */
.L_x_138:
[----:B------:R-:W-:Y:S05]  /*4280*/  BSYNC B1 ;  /* 0x0000000000017941 */ /* 0x000fea0003800000 */
.L_x_137:
        /* <DEDUP_REMOVED lines=11> */
.L_x_140:
[----:B------:R-:W-:Y:S05]  /*4340*/  BSYNC B1 ;  /* 0x0000000000017941 */ /* 0x000fea0003800000 */
.L_x_139:
[----:B---3--:R-:W-:Y:S01]  /*4350*/  @!P4 IMAD R13, R74, R90, R3 ;  /* 0x0000005a4a0dc224 */ /* 0x008fe200078e0203 */
[----:B------:R-:W-:Y:S04]  /*4360*/  BSSY B1, `(.L_x_141) ;  /* 0x0000006000017945 */ /* 0x000fe80003800000 */
[----:B------:R3:W-:Y:S01]  /*4370*/  @!P4 STG.E.U8 desc[UR36][R6.64+0x60], R13 ;  /* 0x0000600d0600c986 */ /* 0x0007e2000c101124 */
[----:B------:R-:W-:Y:S05]  /*4380*/  @P3 BRA `(.L_x_142) ;  /* 0x00000000000c3947 */ /* 0x000fea0003800000 */
[----:B------:R-:W5:Y:S02]  /*4390*/  LDG.E.U8 R102, desc[UR36][R10.64+0x61] ;  /* 0x000061240a667981 */ /* 0x000f64000c1e1100 */
[----:B-----5:R-:W-:-:S05]  /*43a0*/  PRMT R0, R102, 0x8880, RZ ;  /* 0x0000888066007816 */ /* 0x020fca00000000ff */
[----:B------:R-:W-:-:S07]  /*43b0*/  IMAD R3, R0, R91, RZ ;  /* 0x0000005b00037224 */ /* 0x000fce00078e02ff */
.L_x_142:
[----:B------:R-:W-:Y:S05]  /*43c0*/  BSYNC B1 ;  /* 0x0000000000017941 */ /* 0x000fea0003800000 */
.L_x_141:
[----:B------:R-:W-:Y:S01]  /*43d0*/  @!P3 IMAD R75, R75, R90, R3 ;  /* 0x0000005a4b4bb224 */ /* 0x000fe200078e0203 */
[----:B------:R-:W-:Y:S04]  /*43e0*/  BSSY B1, `(.L_x_143) ;  /* 0x0000006000017945 */ /* 0x000fe80003800000 */
[----:B------:R0:W-:Y:S01]  /*43f0*/  @!P3 STG.E.U8 desc[UR36][R6.64+0x61], R75 ;  /* 0x0000614b0600b986 */ /* 0x0001e2000c101124 */
[----:B------:R-:W-:Y:S05]  /*4400*/  @P5 BRA `(.L_x_144) ;  /* 0x00000000000c5947 */ /* 0x000fea0003800000 */
[----:B------:R-:W5:Y:S02]  /*4410*/  LDG.E.U8 R102, desc[UR36][R8.64+0x68] ;  /* 0x0000682408667981 */ /* 0x000f64000c1e1100 */
[----:B-----5:R-:W-:-:S05]  /*4420*/  PRMT R0, R102, 0x8880, RZ ;  /* 0x0000888066007816 */ /* 0x020fca00000000ff */
[----:B------:R-:W-:-:S07]  /*4430*/  IMAD R3, R0, R91, RZ ;  /* 0x0000005b00037224 */ /* 0x000fce00078e02ff */
.L_x_144:
[----:B------:R-:W-:Y:S05]  /*4440*/  BSYNC B1 ;  /* 0x0000000000017941 */ /* 0x000fea0003800000 */
.L_x_143:
[----:B---3--:R-:W-:Y:S01]  /*4450*/  @!P5 IMAD R13, R76, R90, R3 ;  /* 0x0000005a4c0dd224 */ /* 0x008fe200078e0203 */
[----:B------:R-:W-:Y:S04]  /*4460*/  BSSY B1, `(.L_x_145) ;  /* 0x0000006000017945 */ /* 0x000fe80003800000 */
[----:B------:R3:W-:Y:S01]  /*4470*/  @!P5 STG.E.U8 desc[UR36][R4.64+0x68], R13 ;  /* 0x0000680d0400d986 */ /* 0x0007e2000c101124 */
[----:B------:R-:W-:Y:S05]  /*4480*/  @P2 BRA `(.L_x_146) ;  /* 0x00000000000c2947 */ /* 0x000fea0003800000 */
[----:B------:R-:W5:Y:S02]  /*4490*/  LDG.E.U8 R102, desc[UR36][R8.64+0x69] ;  /* 0x0000692408667981 */ /* 0x000f64000c1e1100 */
[----:B-----5:R-:W-:-:S05]  /*44a0*/  PRMT R0, R102, 0x8880, RZ ;  /* 0x0000888066007816 */ /* 0x020fca00000000ff */
[----:B------:R-:W-:-:S07]  /*44b0*/  IMAD R3, R0, R91, RZ ;  /* 0x0000005b00037224 */ /* 0x000fce00078e02ff */
.L_x_146:
[----:B------:R-:W-:Y:S05]  /*44c0*/  BSYNC B1 ;  /* 0x0000000000017941 */ /* 0x000fea0003800000 */
.L_x_145:
        /* <DEDUP_REMOVED lines=11> */
.L_x_148:
[----:B------:R-:W-:Y:S05]  /*4580*/  BSYNC B1 ;  /* 0x0000000000017941 */ /* 0x000fea0003800000 */
.L_x_147:
[----:B---3--:R-:W-:Y:S01]  /*4590*/  @!P4 IMAD R13, R78, R90, R3 ;  /* 0x0000005a4e0dc224 */ /* 0x008fe200078e0203 */
[----:B------:R-:W-:Y:S04]  /*45a0*/  BSSY B1, `(.L_x_149) ;  /* 0x0000006000017945 */ /* 0x000fe80003800000 */
[----:B------:R3:W-:Y:S01]  /*45b0*/  @!P4 STG.E.U8 desc[UR36][R6.64+0x68], R13 ;  /* 0x0000680d0600c986 */ /* 0x0007e2000c101124 */
[----:B------:R-:W-:Y:S05]  /*45c0*/  @P3 BRA `(.L_x_150) ;  /* 0x00000000000c3947 */ /* 0x000fea0003800000 */
[----:B------:R-:W5:Y:S02]  /*45d0*/  LDG.E.U8 R102, desc[UR36][R10.64+0x69] ;  /* 0x000069240a667981 */ /* 0x000f64000c1e1100 */
[----:B-----5:R-:W-:-:S05]  /*45e0*/  PRMT R0, R102, 0x8880, RZ ;  /* 0x0000888066007816 */ /* 0x020fca00000000ff */
[----:B------:R-:W-:-:S07]  /*45f0*/  IMAD R3, R0, R91, RZ ;  /* 0x0000005b00037224 */ /* 0x000fce00078e02ff */
.L_x_150:
[----:B------:R-:W-:Y:S05]  /*4600*/  BSYNC B1 ;  /* 0x0000000000017941 */ /* 0x000fea0003800000 */
.L_x_149:
[----:B------:R-:W-:Y:S01]  /*4610*/  @!P3 IMAD R79, R79, R90, R3 ;  /* 0x0000005a4f4fb224 */ /* 0x000fe200078e0203 */
[----:B------:R-:W-:Y:S04]  /*4620*/  BSSY B1, `(.L_x_151) ;  /* 0x0000006000017945 */ /* 0x000fe80003800000 */
[----:B------:R0:W-:Y:S01]  /*4630*/  @!P3 STG.E.U8 desc[UR36][R6.64+0x69], R79 ;  /* 0x0000694f0600b986 */ /* 0x0001e2000c101124 */
[----:B------:R-:W-:Y:S05]  /*4640*/  @P5 BRA `(.L_x_152) ;  /* 0x00000000000c5947 */ /* 0x000fea0003800000 */
[----:B------:R-:W5:Y:S02]  /*4650*/  LDG.E.U8 R102, desc[UR36][R8.64+0x70] ;  /* 0x0000702408667981 */ /* 0x000f64000c1e1100 */
[----:B-----5:R-:W-:-:S05]  /*4660*/  PRMT R0, R102, 0x8880, RZ ;  /* 0x0000888066007816 */ /* 0x020fca00000000ff */
[----:B------:R-:W-:-:S07]  /*4670*/  IMAD R3, R0, R91, RZ ;  /* 0x0000005b00037224 */ /* 0x000fce00078e02ff */
.L_x_152:
[----:B------:R-:W-:Y:S05]  /*4680*/  BSYNC B1 ;  /* 0x0000000000017941 */ /* 0x000fea0003800000 */
.L_x_151:
[----:B---3--:R-:W-:Y:S01]  /*4690*/  @!P5 IMAD R13, R80, R90, R3 ;  /* 0x0000005a500dd224 */ /* 0x008fe200078e0203 */
[----:B------:R-:W-:Y:S04]  /*46a0*/  BSSY B1, `(.L_x_153) ;  /* 0x0000006000017945 */ /* 0x000fe80003800000 */
[----:B------:R3:W-:Y:S01]  /*46b0*/  @!P5 STG.E.U8 desc[UR36][R4.64+0x70], R13 ;  /* 0x0000700d0400d986 */ /* 0x0007e2000c101124 */
[----:B------:R-:W-:Y:S05]  /*46c0*/  @P2 BRA `(.L_x_154) ;  /* 0x00000000000c2947 */ /* 0x000fea0003800000 */
[----:B------:R-:W5:Y:S02]  /*46d0*/  LDG.E.U8 R102, desc[UR36][R8.64+0x71] ;  /* 0x0000712408667981 */ /* 0x000f64000c1e1100 */
[----:B-----5:R-:W-:-:S05]  /*46e0*/  PRMT R0, R102, 0x8880, RZ ;  /* 0x0000888066007816 */ /* 0x020fca00000000ff */
[----:B------:R-:W-:-:S07]  /*46f0*/  IMAD R3, R0, R91, RZ ;  /* 0x0000005b00037224 */ /* 0x000fce00078e02ff */
.L_x_154:
[----:B------:R-:W-:Y:S05]  /*4700*/  BSYNC B1 ;  /* 0x0000000000017941 */ /* 0x000fea0003800000 */
.L_x_153:
[----:B------:R-:W-:Y:S01]  /*4710*/  ISETP.LT.OR P4, PT, R19, 0x71, !P0 ;  /* 0x000000711300780c */ /* 0x000fe20004781670 */
[----:B------:R-:W-:Y:S01]  /*4720*/  @!P2 IMAD R81, R81, R90, R3 ;  /* 0x0000005a5151a224 */ /* 0x000fe200078e0203 */
[----:B------:R-:W-:Y:S01]  /*4730*/  BSSY B1, `(.L_x_155) ;  /* 0x000000a000017945 */ /* 0x000fe20003800000 */
[C---:B------:R-:W-:Y:S02]  /*4740*/  ISETP.LT.OR P3, PT, R19.reuse, 0x72, !P0 ;  /* 0x000000721300780c */ /* 0x040fe40004761670 */
[C---:B------:R-:W-:Y:S01]  /*4750*/  ISETP.LT.OR P5, PT, R19.reuse, 0x79, !P0 ;  /* 0x000000791300780c */ /* 0x040fe200047a1670 */
[----:B------:R0:W-:Y:S01]  /*4760*/  @!P2 STG.E.U8 desc[UR36][R4.64+0x71], R81 ;  /* 0x000071510400a986 */ /* 0x0001e2000c101124 */
[C---:B------:R-:W-:Y:S02]  /*4770*/  ISETP.LT.OR P2, PT, R19.reuse, 0x79, !P1 ;  /* 0x000000791300780c */ /* 0x040fe40004f41670 */
[----:B------:R-:W-:-:S04]  /*4780*/  ISETP.LT.OR P1, PT, R19, 0x7a, !P1 ;  /* 0x0000007a1300780c */ /* 0x000fc80004f21670 */
[----:B------:R-:W-:Y:S09]  /*4790*/  @P4 BRA `(.L_x_156) ;  /* 0x00000000000c4947 */ /* 0x000ff20003800000 */
[----:B------:R-:W5:Y:S02]  /*47a0*/  LDG.E.U8 R102, desc[UR36][R10.64+0x70] ;  /* 0x000070240a667981 */ /* 0x000f64000c1e1100 */
[----:B-----5:R-:W-:-:S05]  /*47b0*/  PRMT R0, R102, 0x8880, RZ ;  /* 0x0000888066007816 */ /* 0x020fca00000000ff */
[----:B------:R-:W-:-:S07]  /*47c0*/  IMAD R3, R0, R91, RZ ;  /* 0x0000005b00037224 */ /* 0x000fce00078e02ff */
.L_x_156:
[----:B------:R-:W-:Y:S05]  /*47d0*/  BSYNC B1 ;  /* 0x0000000000017941 */ /* 0x000fea0003800000 */
.L_x_155:
[----:B---3--:R-:W-:Y:S01]  /*47e0*/  @!P4 IMAD R13, R82, R90, R3 ;  /* 0x0000005a520dc224 */ /* 0x008fe200078e0203 */
[----:B------:R-:W-:Y:S04]  /*47f0*/  BSSY B1, `(.L_x_157) ;  /* 0x0000006000017945 */ /* 0x000fe80003800000 */
[----:B------:R3:W-:Y:S01]  /*4800*/  @!P4 STG.E.U8 desc[UR36][R6.64+0x70], R13 ;  /* 0x0000700d0600c986 */ /* 0x0007e2000c101124 */
[----:B------:R-:W-:Y:S05]  /*4810*/  @P3 BRA `(.L_x_158) ;  /* 0x00000000000c3947 */ /* 0x000fea0003800000 */
[----:B------:R-:W5:Y:S02]  /*4820*/  LDG.E.U8 R102, desc[UR36][R10.64+0x71] ;  /* 0x000071240a667981 */ /* 0x000f64000c1e1100 */
[----:B-----5:R-:W-:-:S05]  /*4830*/  PRMT R0, R102, 0x8880, RZ ;  /* 0x0000888066007816 */ /* 0x020fca00000000ff */
[----:B------:R-:W-:-:S07]  /*4840*/  IMAD R3, R0, R91, RZ ;  /* 0x0000005b00037224 */ /* 0x000fce00078e02ff */
.L_x_158:
[----:B------:R-:W-:Y:S05]  /*4850*/  BSYNC B1 ;  /* 0x0000000000017941 */ /* 0x000fea0003800000 */
.L_x_157:
[----:B------:R-:W-:Y:S01]  /*4860*/  @!P3 IMAD R83, R83, R90, R3 ;  /* 0x0000005a5353b224 */ /* 0x000fe200078e0203 */
[----:B------:R-:W-:Y:S04]  /*4870*/  BSSY B1, `(.L_x_159) ;  /* 0x0000006000017945 */ /* 0x000fe80003800000 */
[----:B------:R0:W-:Y:S01]  /*4880*/  @!P3 STG.E.U8 desc[UR36][R6.64+0x71], R83 ;  /* 0x000071530600b986 */ /* 0x0001e2000c101124 */
[----:B------:R-:W-:Y:S05]  /*4890*/  @P2 BRA `(.L_x_160) ;  /* 0x00000000000c2947 */ /* 0x000fea0003800000 */
[----:B------:R-:W5:Y:S02]  /*48a0*/  LDG.E.U8 R102, desc[UR36][R8.64+0x78] ;  /* 0x0000782408667981 */ /* 0x000f64000c1e1100 */
[----:B-----5:R-:W-:-:S05]  /*48b0*/  PRMT R0, R102, 0x8880, RZ ;  /* 0x0000888066007816 */ /* 0x020fca00000000ff */
[----:B------:R-:W-:-:S07]  /*48c0*/  IMAD R3, R0, R91, RZ ;  /* 0x0000005b00037224 */ /* 0x000fce00078e02ff */
.L_x_160:
[----:B------:R-:W-:Y:S05]  /*48d0*/  BSYNC B1 ;  /* 0x0000000000017941 */ /* 0x000fea0003800000 */
.L_x_159:
[----:B---3--:R-:W-:Y:S01]  /*48e0*/  @!P2 IMAD R13, R84, R90, R3 ;  /* 0x0000005a540da224 */ /* 0x008fe200078e0203 */
[----:B------:R-:W-:Y:S04]  /*48f0*/  BSSY B1, `(.L_x_161) ;  /* 0x0000006000017945 */ /* 0x000fe80003800000 */
[----:B------:R3:W-:Y:S01]  /*4900*/  @!P2 STG.E.U8 desc[UR36][R4.64+0x78], R13 ;  /* 0x0000780d0400a986 */ /* 0x0007e2000c101124 */
[----:B------:R-:W-:Y:S05]  /*4910*/  @P1 BRA `(.L_x_162) ;  /* 0x00000000000c1947 */ /* 0x000fea0003800000 */
[----:B------:R-:W5:Y:S02]  /*4920*/  LDG.E.U8 R102, desc[UR36][R8.64+0x79] ;  /* 0x0000792408667981 */ /* 0x000f64000c1e1100 */
[----:B-----5:R-:W-:-:S05]  /*4930*/  PRMT R0, R102, 0x8880, RZ ;  /* 0x0000888066007816 */ /* 0x020fca00000000ff */
[----:B------:R-:W-:-:S07]  /*4940*/  IMAD R3, R0, R91, RZ ;  /* 0x0000005b00037224 */ /* 0x000fce00078e02ff */
.L_x_162:
[----:B------:R-:W-:Y:S05]  /*4950*/  BSYNC B1 ;  /* 0x0000000000017941 */ /* 0x000fea0003800000 */
.L_x_161:
[----:B------:R-:W-:Y:S01]  /*4960*/  @!P1 IMAD R85, R85, R90, R3 ;  /* 0x0000005a55559224 */ /* 0x000fe200078e0203 */
[----:B------:R-:W-:Y:S04]  /*4970*/  BSSY B1, `(.L_x_163) ;  /* 0x0000006000017945 */ /* 0x000fe80003800000 */
[----:B------:R0:W-:Y:S01]  /*4980*/  @!P1 STG.E.U8 desc[UR36][R4.64+0x79], R85 ;  /* 0x0000795504009986 */ /* 0x0001e2000c101124 */
[----:B------:R-:W-:Y:S05]  /*4990*/  @P5 BRA `(.L_x_164) ;  /* 0x00000000000c5947 */ /* 0x000fea0003800000 */
[----:B------:R-:W5:Y:S02]  /*49a0*/  LDG.E.U8 R102, desc[UR36][R10.64+0x78] ;  /* 0x000078240a667981 */ /* 0x000f64000c1e1100 */
[----:B-----5:R-:W-:-:S05]  /*49b0*/  PRMT R0, R102, 0x8880, RZ ;  /* 0x0000888066007816 */ /* 0x020fca00000000ff */
[----:B------:R-:W-:-:S07]  /*49c0*/  IMAD R3, R0, R91, RZ ;  /* 0x0000005b00037224 */ /* 0x000fce00078e02ff */
.L_x_164:
[----:B------:R-:W-:Y:S05]  /*49d0*/  BSYNC B1 ;  /* 0x0000000000017941 */ /* 0x000fea0003800000 */
.L_x_163:
[----:B0123--:R-:W-:Y:S01]  /*49e0*/  @!P5 IMAD R5, R86, R90, R3 ;  /* 0x0000005a5605d224 */ /* 0x00ffe200078e0203 */
[----:B------:R-:W-:Y:S01]  /*49f0*/  ISETP.LT.OR P0, PT, R19, 0x7a, !P0 ;  /* 0x0000007a1300780c */ /* 0x000fe20004701670 */
[----:B------:R-:W-:Y:S03]  /*4a00*/  BSSY B1, `(.L_x_165) ;  /* 0x0000006000017945 */ /* 0x000fe60003800000 */
[----:B------:R0:W-:Y:S09]  /*4a10*/  @!P5 STG.E.U8 desc[UR36][R6.64+0x78], R5 ;  /* 0x000078050600d986 */ /* 0x0001f2000c101124 */
[----:B------:R-:W-:Y:S05]  /*4a20*/  @P0 BRA `(.L_x_166) ;  /* 0x00000000000c0947 */ /* 0x000fea0003800000 */
[----:B------:R-:W2:Y:S02]  /*4a30*/  LDG.E.U8 R102, desc[UR36][R10.64+0x79] ;  /* 0x000079240a667981 */ /* 0x000ea4000c1e1100 */
[----:B--2---:R-:W-:-:S05]  /*4a40*/  PRMT R0, R102, 0x8880, RZ ;  /* 0x0000888066007816 */ /* 0x004fca00000000ff */
[----:B------:R-:W-:-:S07]  /*4a50*/  IMAD R3, R0, R91, RZ ;  /* 0x0000005b00037224 */ /* 0x000fce00078e02ff */
.L_x_166:
[----:B------:R-:W-:Y:S05]  /*4a60*/  BSYNC B1 ;  /* 0x0000000000017941 */ /* 0x000fea0003800000 */
.L_x_165:
[----:B------:R-:W-:Y:S01]  /*4a70*/  IMAD R3, R87, R90, R3 ;  /* 0x0000005a57037224 */ /* 0x000fe200078e0203 */
[----:B------:R-:W-:Y:S06]  /*4a80*/  @P0 BRA `(.L_x_167) ;  /* 0x0000000c00100947 */ /* 0x000fec0003800000 */
[----:B------:R1:W-:Y:S01]  /*4a90*/  STG.E.U8 desc[UR36][R6.64+0x79], R3 ;  /* 0x0000790306007986 */ /* 0x0003e2000c101124 */
[----:B------:R-:W-:Y:S05]  /*4aa0*/  BRA `(.L_x_167) ;  /* 0x0000000c00087947 */ /* 0x000fea0003800000 */
.L_x_38:
[C---:B------:R-:W-:Y:S02]  /*4ab0*/  ISETP.GE.AND P1, PT, R20.reuse, 0x1, PT ;  /* 0x000000011400780c */ /* 0x040fe40003f26270 */
[----:B------:R-:W-:Y:S02]  /*4ac0*/  ISETP.GE.AND P0, PT, R20, 0x9, PT ;  /* 0x000000091400780c */ /* 0x000fe40003f06270 */
[C---:B------:R-:W-:Y:S02]  /*4ad0*/  ISETP.LT.OR P4, PT, R19.reuse, 0x1, !P1 ;  /* 0x000000011300780c */ /* 0x040fe40004f81670 */
[C---:B------:R-:W-:Y:S02]  /*4ae0*/  ISETP.LT.OR P3, PT, R19.reuse, 0x2, !P1 ;  /* 0x000000021300780c */ /* 0x040fe40004f61670 */
[C---:B------:R-:W-:Y:S02]  /*4af0*/  ISETP.LT.OR P2, PT, R19.reuse, 0x1, !P0 ;  /* 0x000000011300780c */ /* 0x040fe40004741670 */
[----:B------:R-:W-:-:S07]  /*4b00*/  ISETP.LT.OR P5, PT, R19, 0x2, !P0 ;  /* 0x000000021300780c */ /* 0x000fce00047a1670 */
[-C--:B------:R-:W-:Y:S02]  /*4b10*/  @!P4 IMAD R3, R24, R90.reuse, RZ ;  /* 0x0000005a1803c224 */ /* 0x080fe400078e02ff */
[-C--:B------:R-:W-:Y:S02]  /*4b20*/  @!P3 IMAD R25, R25, R90.reuse, RZ ;  /* 0x0000005a1919b224 */ /* 0x080fe400078e02ff */
[-C--:B------:R-:W-:Y:S01]  /*4b30*/  @!P2 IMAD R9, R26, R90.reuse, RZ ;  /* 0x0000005a1a09a224 */ /* 0x080fe200078e02ff */
[----:B------:R0:W-:Y:S01]  /*4b40*/  @!P4 STG.E.U8 desc[UR36][R4.64], R3 ;  /* 0x000000030400c986 */ /* 0x0001e2000c101124 */
[----:B------:R-:W-:Y:S01]  /*4b50*/  ISETP.LT.OR P4, PT, R19, 0x9, !P1 ;  /* 0x000000091300780c */ /* 0x000fe20004f81670 */
[----:B------:R-:W-:Y:S02]  /*4b60*/  @!P5 IMAD R27, R27, R90, RZ ;  /* 0x0000005a1b1bd224 */ /* 0x000fe400078e02ff */
[----:B------:R-:W-:Y:S01]  /*4b70*/  @!P3 STG.E.U8 desc[UR36][R4.64+0x1], R25 ;  /* 0x000001190400b986 */ /* 0x000fe2000c101124 */
[----:B------:R-:W-:-:S03]  /*4b80*/  ISETP.LT.OR P3, PT, R19, 0xa, !P1 ;  /* 0x0000000a1300780c */ /* 0x000fc60004f61670 */
[----:B------:R1:W-:Y:S01]  /*4b90*/  @!P2 STG.E.U8 desc[UR36][R6.64], R9 ;  /* 0x000000090600a986 */ /* 0x0003e2000c101124 */
[----:B------:R-:W-:-:S03]  /*4ba0*/  ISETP.LT.OR P2, PT, R19, 0x9, !P0 ;  /* 0x000000091300780c */ /* 0x000fc60004741670 */
[----:B------:R-:W-:Y:S01]  /*4bb0*/  @!P5 STG.E.U8 desc[UR36][R6.64+0x1], R27 ;  /* 0x0000011b0600d986 */ /* 0x000fe2000c101124 */
[----:B------:R-:W-:Y:S01]  /*4bc0*/  ISETP.LT.OR P5, PT, R19, 0xa, !P0 ;  /* 0x0000000a1300780c */ /* 0x000fe200047a1670 */
[----:B------:R-:W-:-:S04]  /*4bd0*/  @!P4 IMAD R11, R28, R90, RZ ;  /* 0x0000005a1c0bc224 */ /* 0x000fc800078e02ff */
[-C--:B------:R-:W-:Y:S01]  /*4be0*/  @!P3 IMAD R29, R29, R90.reuse, RZ ;  /* 0x0000005a1d1db224 */ /* 0x080fe200078e02ff */
[----:B------:R-:W-:Y:S01]  /*4bf0*/  @!P4 STG.E.U8 desc[UR36][R4.64+0x8], R11 ;  /* 0x0000080b0400c986 */ /* 0x000fe2000c101124 */
[C---:B------:R-:W-:Y:S02]  /*4c00*/  ISETP.LT.OR P4, PT, R19.reuse, 0x11, !P1 ;  /* 0x000000111300780c */ /* 0x040fe40004f81670 */
[-C--:B0-----:R-:W-:Y:S01]  /*4c10*/  @!P2 IMAD R3, R30, R90.reuse, RZ ;  /* 0x0000005a1e03a224 */ /* 0x081fe200078e02ff */
[----:B------:R-:W-:Y:S01]  /*4c20*/  @!P3 STG.E.U8 desc[UR36][R4.64+0x9], R29 ;  /* 0x0000091d0400b986 */ /* 0x000fe2000c101124 */
[----:B------:R-:W-:Y:S02]  /*4c30*/  ISETP.LT.OR P3, PT, R19, 0x12, !P1 ;  /* 0x000000121300780c */ /* 0x000fe40004f61670 */
[----:B------:R-:W-:Y:S01]  /*4c40*/  @!P5 IMAD R31, R31, R90, RZ ;  /* 0x0000005a1f1fd224 */ /* 0x000fe200078e02ff */
[----:B------:R0:W-:Y:S01]  /*4c50*/  @!P2 STG.E.U8 desc[UR36][R6.64+0x8], R3 ;  /* 0x000008030600a986 */ /* 0x0001e2000c101124 */
[----:B------:R-:W-:-:S03]  /*4c60*/  ISETP.LT.OR P2, PT, R19, 0x11, !P0 ;  /* 0x000000111300780c */ /* 0x000fc60004741670 */
[----:B------:R-:W-:Y:S01]  /*4c70*/  @!P5 STG.E.U8 desc[UR36][R6.64+0x9], R31 ;  /* 0x0000091f0600d986 */ /* 0x000fe2000c101124 */
[----:B------:R-:W-:Y:S01]  /*4c80*/  ISETP.LT.OR P5, PT, R19, 0x12, !P0 ;  /* 0x000000121300780c */ /* 0x000fe200047a1670 */
[----:B-1----:R-:W-:-:S04]  /*4c90*/  @!P4 IMAD R9, R32, R90, RZ ;  /* 0x0000005a2009c224 */ /* 0x002fc800078e02ff */
        /* <DEDUP_REMOVED lines=109> */
[----:B------:R1:W-:Y:S01]  /*5370*/  @!P4 STG.E.U8 desc[UR36][R4.64+0x58], R11 ;  /* 0x0000580b0400c986 */ /* 0x0003e2000c101124 */
        /* <DEDUP_REMOVED lines=13> */
[-C--:B-1----:R-:W-:Y:S01]  /*5450*/  @!P2 IMAD R11, R74, R90.reuse, RZ ;  /* 0x0000005a4a0ba224 */ /* 0x082fe200078e02ff */
[----:B------:R-:W-:Y:S01]  /*5460*/  @!P3 STG.E.U8 desc[UR36][R4.64+0x61], R73 ;  /* 0x000061490400b986 */ /* 0x000fe2000c101124 */
[----:B------:R-:W-:Y:S02]  /*5470*/  ISETP.LT.OR P3, PT, R19, 0x6a, !P1 ;  /* 0x0000006a1300780c */ /* 0x000fe40004f61670 */
[----:B------:R-:W-:Y:S01]  /*5480*/  @!P5 IMAD R75, R75, R90, RZ ;  /* 0x0000005a4b4bd224 */ /* 0x000fe200078e02ff */
[----:B------:R1:W-:Y:S01]  /*5490*/  @!P2 STG.E.U8 desc[UR36][R6.64+0x60], R11 ;  /* 0x0000600b0600a986 */ /* 0x0003e2000c101124 */
[----:B------:R-:W-:-:S03]  /*54a0*/  ISETP.LT.OR P2, PT, R19, 0x69, !P0 ;  /* 0x000000691300780c */ /* 0x000fc60004741670 */
[----:B------:R-:W-:Y:S01]  /*54b0*/  @!P5 STG.E.U8 desc[UR36][R6.64+0x61], R75 ;  /* 0x0000614b0600d986 */ /* 0x000fe2000c101124 */
[----:B------:R-:W-:Y:S01]  /*54c0*/  ISETP.LT.OR P5, PT, R19, 0x6a, !P0 ;  /* 0x0000006a1300780c */ /* 0x000fe200047a1670 */
[----:B0-----:R-:W-:-:S04]  /*54d0*/  @!P4 IMAD R3, R76, R90, RZ ;  /* 0x0000005a4c03c224 */ /* 0x001fc800078e02ff */
[-C--:B------:R-:W-:Y:S01]  /*54e0*/  @!P3 IMAD R77, R77, R90.reuse, RZ ;  /* 0x0000005a4d4db224 */ /* 0x080fe200078e02ff */
[----:B------:R0:W-:Y:S01]  /*54f0*/  @!P4 STG.E.U8 desc[UR36][R4.64+0x68], R3 ;  /* 0x000068030400c986 */ /* 0x0001e2000c101124 */
[C---:B------:R-:W-:Y:S02]  /*5500*/  ISETP.LT.OR P4, PT, R19.reuse, 0x72, !P1 ;  /* 0x000000721300780c */ /* 0x040fe40004f81670 */
[-C--:B--2---:R-:W-:Y:S01]  /*5510*/  @!P2 IMAD R9, R78, R90.reuse, RZ ;  /* 0x0000005a4e09a224 */ /* 0x084fe200078e02ff */
[----:B------:R-:W-:Y:S01]  /*5520*/  @!P3 STG.E.U8 desc[UR36][R4.64+0x69], R77 ;  /* 0x0000694d0400b986 */ /* 0x000fe2000c101124 */
[----:B------:R-:W-:Y:S02]  /*5530*/  ISETP.LT.OR P3, PT, R19, 0x71, !P1 ;  /* 0x000000711300780c */ /* 0x000fe40004f61670 */
[----:B------:R-:W-:Y:S01]  /*5540*/  @!P5 IMAD R79, R79, R90, RZ ;  /* 0x0000005a4f4fd224 */ /* 0x000fe200078e02ff */
[----:B------:R-:W-:Y:S01]  /*5550*/  @!P2 STG.E.U8 desc[UR36][R6.64+0x68], R9 ;  /* 0x000068090600a986 */ /* 0x000fe2000c101124 */
[----:B------:R-:W-:-:S03]  /*5560*/  ISETP.LT.OR P2, PT, R19, 0x71, !P0 ;  /* 0x000000711300780c */ /* 0x000fc60004741670 */
[----:B------:R-:W-:Y:S01]  /*5570*/  @!P5 STG.E.U8 desc[UR36][R6.64+0x69], R79 ;  /* 0x0000694f0600d986 */ /* 0x000fe2000c101124 */
[----:B------:R-:W-:Y:S01]  /*5580*/  ISETP.LT.OR P5, PT, R19, 0x79, !P0 ;  /* 0x000000791300780c */ /* 0x000fe200047a1670 */
[----:B------:R-:W-:-:S04]  /*5590*/  @!P4 IMAD R81, R81, R90, RZ ;  /* 0x0000005a5151c224 */ /* 0x000fc800078e02ff */
[-C--:B-1----:R-:W-:Y:S01]  /*55a0*/  @!P3 IMAD R11, R80, R90.reuse, RZ ;  /* 0x0000005a500bb224 */ /* 0x082fe200078e02ff */
[----:B------:R-:W-:Y:S01]  /*55b0*/  @!P4 STG.E.U8 desc[UR36][R4.64+0x71], R81 ;  /* 0x000071510400c986 */ /* 0x000fe2000c101124 */
[C---:B------:R-:W-:Y:S02]  /*55c0*/  ISETP.LT.OR P4, PT, R19.reuse, 0x72, !P0 ;  /* 0x000000721300780c */ /* 0x040fe40004781670 */
[C---:B------:R-:W-:Y:S01]  /*55d0*/  ISETP.LT.OR P0, PT, R19.reuse, 0x7a, !P0 ;  /* 0x0000007a1300780c */ /* 0x040fe20004701670 */
[----:B------:R1:W-:Y:S01]  /*55e0*/  @!P3 STG.E.U8 desc[UR36][R4.64+0x70], R11 ;  /* 0x0000700b0400b986 */ /* 0x0003e2000c101124 */
[C---:B------:R-:W-:Y:S01]  /*55f0*/  ISETP.LT.OR P3, PT, R19.reuse, 0x79, !P1 ;  /* 0x000000791300780c */ /* 0x040fe20004f61670 */
[----:B0-----:R-:W-:Y:S01]  /*5600*/  @!P2 IMAD R3, R82, R90, RZ ;  /* 0x0000005a5203a224 */ /* 0x001fe200078e02ff */
[----:B------:R-:W-:-:S04]  /*5610*/  ISETP.LT.OR P1, PT, R19, 0x7a, !P1 ;  /* 0x0000007a1300780c */ /* 0x000fc80004f21670 */
[----:B------:R2:W-:Y:S03]  /*5620*/  @!P2 STG.E.U8 desc[UR36][R6.64+0x70], R3 ;  /* 0x000070030600a986 */ /* 0x0005e6000c101124 */
[-C--:B------:R-:W-:Y:S02]  /*5630*/  @!P4 IMAD R83, R83, R90.reuse, RZ ;  /* 0x0000005a5353c224 */ /* 0x080fe400078e02ff */
[-C--:B-1----:R-:W-:Y:S02]  /*5640*/  @!P5 IMAD R11, R86, R90.reuse, RZ ;  /* 0x0000005a560bd224 */ /* 0x082fe400078e02ff */
[-C--:B------:R-:W-:Y:S01]  /*5650*/  @!P3 IMAD R9, R84, R90.reuse, RZ ;  /* 0x0000005a5409b224 */ /* 0x080fe200078e02ff */
[----:B------:R2:W-:Y:S01]  /*5660*/  @!P4 STG.E.U8 desc[UR36][R6.64+0x71], R83 ;  /* 0x000071530600c986 */ /* 0x0005e2000c101124 */
[-C--:B------:R-:W-:Y:S02]  /*5670*/  @!P1 IMAD R85, R85, R90.reuse, RZ ;  /* 0x0000005a55559224 */ /* 0x080fe400078e02ff */
[----:B------:R-:W-:Y:S01]  /*5680*/  @!P0 IMAD R87, R87, R90, RZ ;  /* 0x0000005a57578224 */ /* 0x000fe200078e02ff */
[----:B------:R2:W-:Y:S04]  /*5690*/  @!P3 STG.E.U8 desc[UR36][R4.64+0x78], R9 ;  /* 0x000078090400b986 */ /* 0x0005e8000c101124 */
[----:B------:R2:W-:Y:S04]  /*56a0*/  @!P1 STG.E.U8 desc[UR36][R4.64+0x79], R85 ;  /* 0x0000795504009986 */ /* 0x0005e8000c101124 */
[----:B------:R2:W-:Y:S04]  /*56b0*/  @!P5 STG.E.U8 desc[UR36][R6.64+0x78], R11 ;  /* 0x0000780b0600d986 */ /* 0x0005e8000c101124 */
[----:B------:R2:W-:Y:S02]  /*56c0*/  @!P0 STG.E.U8 desc[UR36][R6.64+0x79], R87 ;  /* 0x0000795706008986 */ /* 0x0005e4000c101124 */
.L_x_167:
[----:B------:R-:W-:Y:S05]  /*56d0*/  BSYNC B0 ;  /* 0x0000000000007941 */ /* 0x000fea0003800000 */
.L_x_37:
[----:B0-2---:R-:W2:Y:S01]  /*56e0*/  LDL.64 R4, [R1] ;  /* 0x0000000001047983 */ /* 0x005ea20000100a00 */
[----:B------:R-:W-:Y:S01]  /*56f0*/  ULDC.64 UR4, c[0x0][0x650] ;  /* 0x0001940000047ab9 */ /* 0x000fe20000000a00 */
[----:B------:R-:W-:Y:S02]  /*5700*/  IMAD.U32 R0, RZ, RZ, UR44 ;  /* 0x0000002cff007e24 */ /* 0x000fe4000f8e00ff */
[----:B------:R-:W-:Y:S02]  /*5710*/  IMAD.MOV.U32 R22, RZ, RZ, -0x1 ;  /* 0xffffffffff167424 */ /* 0x000fe400078e00ff */
[----:B------:R0:W-:Y:S01]  /*5720*/  SYNCS.ARRIVE.TRANS64.A1T0 RZ, [R0+UR46], RZ ;  /* 0x000000ff00ff79a7 */ /* 0x0001e2000810002e */
[----:B------:R-:W-:Y:S02]  /*5730*/  IMAD.MOV.U32 R19, RZ, RZ, -0x1 ;  /* 0xffffffffff137424 */ /* 0x000fe400078e00ff */
[----:B------:R-:W-:Y:S01]  /*5740*/  IMAD.MOV.U32 R18, RZ, RZ, -0x1 ;  /* 0xffffffffff127424 */ /* 0x000fe200078e00ff */
[----:B0-----:R-:W-:-:S02]  /*5750*/  PRMT R0, RZ, 0x7610, R0 ;  /* 0x00007610ff007816 */ /* 0x001fc40000000000 */
[----:B--2---:R-:W-:-:S05]  /*5760*/  LEA R16, P0, R4, R16, 0x1 ;  /* 0x0000001004107211 */ /* 0x004fca00078008ff */
[----:B------:R-:W-:Y:S01]  /*5770*/  IMAD.X R17, R98, 0x1, R17, P0 ;  /* 0x0000000162117824 */ /* 0x000fe200000e0611 */
[----:B------:R-:W-:-:S04]  /*5780*/  ISETP.GE.U32.AND P0, PT, R16, UR4, PT ;  /* 0x0000000410007c0c */ /* 0x000fc8000bf06070 */
[----:B------:R-:W-:-:S13]  /*5790*/  ISETP.GE.U32.AND.EX P0, PT, R17, UR5, PT, P0 ;  /* 0x0000000511007c0c */ /* 0x000fda000bf06100 */
[----:B------:R-:W-:Y:S05]  /*57a0*/  @P0 BRA `(.L_x_168) ;  /* 0x00000004004c0947 */ /* 0x000fea0003800000 */
[----:B------:R-:W0:Y:S01]  /*57b0*/  LDC.64 R10, c[0x0][0x628] ;  /* 0x00018a00ff0a7b82 */ /* 0x000e220000000a00 */
[----:B------:R-:W2:Y:S01]  /*57c0*/  S2R R12, SR_CTAID.X ;  /* 0x00000000000c7919 */ /* 0x000ea20000002500 */
[----:B------:R-:W-:Y:S02]  /*57d0*/  IMAD.MOV.U32 R8, RZ, RZ, R16 ;  /* 0x000000ffff087224 */ /* 0x000fe400078e0010 */
[----:B------:R-:W-:Y:S01]  /*57e0*/  IMAD.MOV.U32 R9, RZ, RZ, R17 ;  /* 0x000000ffff097224 */ /* 0x000fe200078e0011 */
[----:B------:R-:W3:Y:S03]  /*57f0*/  S2R R19, SR_CTAID.Y ;  /* 0x0000000000137919 */ /* 0x000ee60000002600 */
[----:B------:R-:W1:Y:S08]  /*5800*/  LDC R0, c[0x0][0x630] ;  /* 0x00018c00ff007b82 */ /* 0x000e700000000800 */
[----:B------:R-:W1:Y:S01]  /*5810*/  LDC.64 R14, c[0x0][0x620] ;  /* 0x00018800ff0e7b82 */ /* 0x000e620000000a00 */
[----:B0-----:R-:W-:-:S04]  /*5820*/  ISETP.NE.U32.AND P0, PT, R10, RZ, PT ;  /* 0x000000ff0a00720c */ /* 0x001fc80003f05070 */
[----:B------:R-:W-:-:S13]  /*5830*/  ISETP.NE.AND.EX P0, PT, R11, RZ, PT, P0 ;  /* 0x000000ff0b00720c */ /* 0x000fda0003f05300 */
[----:B-123--:R-:W-:Y:S05]  /*5840*/  @!P0 BRA `(.L_x_169) ;  /* 0x0000000000288947 */ /* 0x00efea0003800000 */
[----:B------:R-:W0:Y:S02]  /*5850*/  LDC R3, c[0x0][0x634] ;  /* 0x00018d00ff037b82 */ /* 0x000e240000000800 */
[----:B0-----:R-:W-:-:S05]  /*5860*/  IADD3 R3, P0, R16, R3, RZ ;  /* 0x0000000310037210 */ /* 0x001fca0007f1e0ff */
[----:B------:R-:W-:-:S04]  /*5870*/  IMAD.X R13, RZ, RZ, R17, P0 ;  /* 0x000000ffff0d7224 */ /* 0x000fc800000e0611 */
[----:B------:R-:W-:-:S04]  /*5880*/  IMAD.WIDE.U32 R4, R13, R10, RZ ;  /* 0x0000000a0d047225 */ /* 0x000fc800078e00ff */
[----:B----4-:R-:W-:-:S04]  /*5890*/  IMAD.WIDE.U32 R6, P0, R3, R11, R4 ;  /* 0x0000000b03067225 */ /* 0x010fc80007800004 */
[----:B------:R-:W-:-:S04]  /*58a0*/  IMAD.WIDE.U32 R4, R3, R10, RZ ;  /* 0x0000000a03047225 */ /* 0x000fc800078e00ff */
[----:B------:R-:W-:Y:S01]  /*58b0*/  IMAD.X R9, RZ, RZ, RZ, P0 ;  /* 0x000000ffff097224 */ /* 0x000fe200000e06ff */
[----:B------:R-:W-:Y:S01]  /*58c0*/  IADD3 RZ, P0, R5, R6, RZ ;  /* 0x0000000605ff7210 */ /* 0x000fe20007f1e0ff */
[----:B------:R-:W-:-:S04]  /*58d0*/  IMAD.MOV.U32 R8, RZ, RZ, R7 ;  /* 0x000000ffff087224 */ /* 0x000fc800078e0007 */
[----:B------:R-:W-:-:S08]  /*58e0*/  IMAD.WIDE.U32.X R8, R13, R11, R8, P0 ;  /* 0x0000000b0d087225 */ /* 0x000fd000000e0408 */
.L_x_169:
[-CC-:B------:R-:W-:Y:S01]  /*58f0*/  SHF.R.U64 R18, R8, R0.reuse, R9.reuse ;  /* 0x0000000008127219 */ /* 0x180fe20000001209 */
[----:B------:R-:W0:Y:S01]  /*5900*/  LDC.64 R24, c[0x0][0x640] ;  /* 0x00019000ff187b82 */ /* 0x000e220000000a00 */
[----:B------:R-:W-:Y:S01]  /*5910*/  SHF.R.U32.HI R0, RZ, R0, R9 ;  /* 0x00000000ff007219 */ /* 0x000fe20000011609 */
[----:B------:R-:W-:Y:S01]  /*5920*/  ULDC UR4, c[0x0][0x150] ;  /* 0x0000540000047ab9 */ /* 0x000fe20000000800 */
[----:B------:R-:W-:Y:S02]  /*5930*/  IADD3 R3, P0, RZ, -R18, RZ ;  /* 0x80000012ff037210 */ /* 0x000fe40007f1e0ff */
[----:B----4-:R-:W-:-:S03]  /*5940*/  I2FP.F32.U32 R7, R12 ;  /* 0x0000000c00077245 */ /* 0x010fc60000201000 */
[----:B------:R-:W1:Y:S01]  /*5950*/  LDC R6, c[0x0][0x618] ;  /* 0x00018600ff067b82 */ /* 0x000e620000000800 */
[----:B------:R-:W-:Y:S02]  /*5960*/  IMAD.X R5, RZ, RZ, ~R0, P0 ;  /* 0x000000ffff057224 */ /* 0x000fe400000e0e00 */
[----:B------:R-:W-:Y:S01]  /*5970*/  FMUL R7, R7, UR4 ;  /* 0x0000000407077c20 */ /* 0x000fe20008400000 */
[----:B------:R-:W-:Y:S01]  /*5980*/  ULDC UR4, c[0x0][0x154] ;  /* 0x0000550000047ab9 */ /* 0x000fe20000000800 */
[-C--:B------:R-:W-:Y:S02]  /*5990*/  IMAD R0, R5, R14.reuse, RZ ;  /* 0x0000000e05007224 */ /* 0x080fe400078e02ff */
[C---:B------:R-:W-:Y:S01]  /*59a0*/  IMAD.WIDE.U32 R4, R3.reuse, R14, R16 ;  /* 0x0000000e03047225 */ /* 0x040fe200078e0010 */
[----:B------:R-:W2:Y:S01]  /*59b0*/  LDC R8, c[0x0][0x608] ;  /* 0x00018200ff087b82 */ /* 0x000ea20000000800 */
[----:B------:R-:W3:Y:S02]  /*59c0*/  F2I.U32.TRUNC.NTZ R7, R7 ;  /* 0x0000000700077305 */ /* 0x000ee4000020f000 */
[----:B------:R-:W-:Y:S01]  /*59d0*/  IMAD R3, R3, R15, R0 ;  /* 0x0000000f03037224 */ /* 0x000fe200078e0200 */
[----:B------:R-:W-:-:S03]  /*59e0*/  I2FP.F32.U32 R0, R19 ;  /* 0x0000001300007245 */ /* 0x000fc60000201000 */
[----:B------:R-:W-:Y:S01]  /*59f0*/  IMAD.IADD R3, R5, 0x1, R3 ;  /* 0x0000000105037824 */ /* 0x000fe200078e0203 */
[----:B------:R-:W4:Y:S01]  /*5a00*/  LDC R11, c[0x0][0x658] ;  /* 0x00019600ff0b7b82 */ /* 0x000f220000000800 */
[----:B0-----:R-:W-:-:S04]  /*5a10*/  ISETP.NE.U32.AND P0, PT, R24, RZ, PT ;  /* 0x000000ff1800720c */ /* 0x001fc80003f05070 */
[----:B------:R-:W-:-:S03]  /*5a20*/  ISETP.NE.AND.EX P0, PT, R25, RZ, PT, P0 ;  /* 0x000000ff1900720c */ /* 0x000fc60003f05300 */
[----:B------:R-:W0:Y:S01]  /*5a30*/  LDC R9, c[0x0][0x144] ;  /* 0x00005100ff097b82 */ /* 0x000e220000000800 */
[-C--:B-1----:R-:W-:Y:S01]  /*5a40*/  SHF.R.U64 R10, R4, R6.reuse, R3 ;  /* 0x00000006040a7219 */ /* 0x082fe20000001203 */
[----:B---3--:R-:W-:Y:S01]  /*5a50*/  IMAD.MOV R7, RZ, RZ, -R7 ;  /* 0x000000ffff077224 */ /* 0x008fe200078e0a07 */
[----:B------:R-:W-:Y:S01]  /*5a60*/  SHF.R.U32.HI R3, RZ, R6, R3 ;  /* 0x00000006ff037219 */ /* 0x000fe20000011603 */
[----:B------:R-:W-:-:S04]  /*5a70*/  FMUL R6, R0, UR4 ;  /* 0x0000000400067c20 */ /* 0x000fc80008400000 */
[----:B------:R-:W1:Y:S01]  /*5a80*/  LDC R20, c[0x0][0x148] ;  /* 0x00005200ff147b82 */ /* 0x000e620000000800 */
[----:B------:R3:W0:Y:S01]  /*5a90*/  F2I.U32.TRUNC.NTZ R14, R6 ;  /* 0x00000006000e7305 */ /* 0x000622000020f000 */
[-CC-:B--2---:R-:W-:Y:S02]  /*5aa0*/  SHF.R.U64 R13, R10, R8.reuse, R3.reuse ;  /* 0x000000080a0d7219 */ /* 0x184fe40000001203 */
[----:B------:R-:W-:-:S04]  /*5ab0*/  SHF.R.U32.HI R0, RZ, R8, R3 ;  /* 0x00000008ff007219 */ /* 0x000fc80000011603 */
[----:B------:R-:W2:Y:S01]  /*5ac0*/  LDC R21, c[0x0][0x648] ;  /* 0x00019200ff157b82 */ /* 0x000ea20000000800 */
[-CC-:B----4-:R-:W-:Y:S02]  /*5ad0*/  SHF.R.U64 R15, R13, R11.reuse, R0.reuse ;  /* 0x0000000b0d0f7219 */ /* 0x190fe40000001200 */
[----:B------:R-:W-:-:S03]  /*5ae0*/  SHF.R.U32.HI R5, RZ, R11, R0 ;  /* 0x0000000bff057219 */ /* 0x000fc60000011600 */
[----:B------:R-:W-:Y:S02]  /*5af0*/  IMAD.MOV.U32 R4, RZ, RZ, R15 ;  /* 0x000000ffff047224 */ /* 0x000fe400078e000f */
[----:B------:R-:W4:Y:S01]  /*5b00*/  LDC R26, c[0x0][0x638] ;  /* 0x00018e00ff1a7b82 */ /* 0x000f220000000800 */
[----:B0-----:R-:W-:-:S07]  /*5b10*/  IMAD R22, R9, R7, R12 ;  /* 0x0000000709167224 */ /* 0x001fce00078e020c */
[----:B------:R-:W0:Y:S08]  /*5b20*/  LDC R27, c[0x0][0x610] ;  /* 0x00018400ff1b7b82 */ /* 0x000e300000000800 */
[----:B------:R-:W0:Y:S01]  /*5b30*/  LDC R28, c[0x0][0x600] ;  /* 0x00018000ff1c7b82 */ /* 0x000e220000000800 */
[----:B-123--:R-:W-:Y:S05]  /*5b40*/  @!P0 BRA `(.L_x_170) ;  /* 0x0000000000288947 */ /* 0x00efea0003800000 */
[----:B------:R-:W1:Y:S02]  /*5b50*/  LDC R0, c[0x0][0x64c] ;  /* 0x00019300ff007b82 */ /* 0x000e640000000800 */
[----:B-1----:R-:W-:-:S05]  /*5b60*/  IADD3 R3, P0, R15, R0, RZ ;  /* 0x000000000f037210 */ /* 0x002fca0007f1e0ff */
        /* <DEDUP_REMOVED lines=8> */
.L_x_170:
[----:B------:R-:W-:Y:S01]  /*5bf0*/  ISETP.NE.AND P0, PT, R2, 0x1, PT ;  /* 0x000000010200780c */ /* 0x000fe20003f05270 */
[----:B------:R-:W-:Y:S01]  /*5c00*/  IMAD.MOV R14, RZ, RZ, -R14 ;  /* 0x000000ffff0e7224 */ /* 0x000fe200078e0a0e */
[----:B------:R-:W-:Y:S02]  /*5c10*/  SHF.R.U64 R0, R4, R21, R5 ;  /* 0x0000001504007219 */ /* 0x000fe40000001205 */
[----:B------:R-:W-:Y:S02]  /*5c20*/  LOP3.LUT R3, R13, R100, RZ, 0xc0, !PT ;  /* 0x000000640d037212 */ /* 0x000fe400078ec0ff */
[----:B------:R-:W-:Y:S01]  /*5c30*/  LOP3.LUT R5, R10, R99, RZ, 0xc0, !PT ;  /* 0x000000630a057212 */ /* 0x000fe200078ec0ff */
[----:B------:R-:W-:Y:S02]  /*5c40*/  IMAD.MOV R4, RZ, RZ, -R0 ;  /* 0x000000ffff047224 */ /* 0x000fe400078e0a00 */
[----:B------:R-:W-:Y:S02]  /*5c50*/  IMAD R3, R96, R0, R3 ;  /* 0x0000000060037224 */ /* 0x000fe400078e0203 */
[----:B----4-:R-:W-:-:S02]  /*5c60*/  IMAD R0, R4, R26, R15 ;  /* 0x0000001a04007224 */ /* 0x010fc400078e020f */
[----:B------:R-:W-:Y:S02]  /*5c70*/  @P0 IMAD R22, R20, R14, R19 ;  /* 0x0000000e14160224 */ /* 0x000fe400078e0213 */
[----:B------:R-:W-:Y:S02]  /*5c80*/  IMAD.MOV.U32 R4, RZ, RZ, 0x1 ;  /* 0x00000001ff047424 */ /* 0x000fe400078e00ff */
[----:B0-----:R-:W-:Y:S02]  /*5c90*/  IMAD R22, R3, R27, R22 ;  /* 0x0000001b03167224 */ /* 0x001fe400078e0216 */
[----:B------:R-:W-:Y:S01]  /*5ca0*/  IMAD R3, R0, R28, R5 ;  /* 0x0000001c00037224 */ /* 0x000fe200078e0205 */
[----:B------:R-:W-:-:S04]  /*5cb0*/  PRMT R0, R4, 0x7610, R0 ;  /* 0x0000761004007816 */ /* 0x000fc80000000000 */
[----:B------:R-:W-:Y:S02]  /*5cc0*/  SEL R19, R3, R22, !P0 ;  /* 0x0000001603137207 */ /* 0x000fe40004000000 */
[----:B------:R-:W-:-:S07]  /*5cd0*/  SEL R22, R22, R3, !P0 ;  /* 0x0000000316167207 */ /* 0x000fce0004000000 */
.L_x_168:
[----:B------:R-:W-:Y:S01]  /*5ce0*/  LOP3.LUT P0, RZ, R0, 0xff, RZ, 0xc0, !PT ;  /* 0x000000ff00ff7812 */ /* 0x000fe2000780c0ff */
[----:B------:R-:W-:Y:S01]  /*5cf0*/  UIMAD.WIDE.U32 UR4, UR38, 0x38e38e39, URZ ;  /* 0x38e38e39260478a5 */ /* 0x000fe2000f8e003f */
[----:B------:R-:W-:-:S03]  /*5d00*/  LOP3.LUT R103, R103, 0x1, RZ, 0x3c, !PT ;  /* 0x0000000167677812 */ /* 0x000fc600078e3cff */
[----:B------:R-:W-:-:S04]  /*5d10*/  USHF.R.U32.HI UR4, URZ, 0x1, UR5 ;  /* 0x000000013f047899 */ /* 0x000fc80008011605 */
[----:B------:R-:W-:-:S04]  /*5d20*/  UIMAD UR38, UR4, -0x9, UR38 ;  /* 0xfffffff7042678a4 */ /* 0x000fc8000f8e0226 */
[----:B------:R-:W-:Y:S08]  /*5d30*/  @P0 BRA `(.L_x_171) ;  /* 0xffffffb800b00947 */ /* 0x000ff0000383ffff */
[----:B------:R-:W-:Y:S05]  /*5d40*/  EXIT ;  /* 0x000000000000794d */ /* 0x000fea0003800000 */
.L_x_18:
[----:B------:R-:W-:-:S08]  /*5d50*/  ISETP.NE.AND P0, PT, R14, RZ, PT ;  /* 0x000000ff0e00720c */ /* 0x000fd00003f05270 */
[----:B0-----:R-:W0:-:S00]  /*5d60*/  USETMAXREG.DEALLOC.CTAPOOL 0x28 ;  /* 0x00000028000079c8 */ /* 0x001e0000080e0500 */
[----:B------:R-:W-:Y:S05]  /*5d70*/  @P0 EXIT ;  /* 0x000000000000094d */ /* 0x000fea0003800000 */
[----:B0-----:R-:W-:Y:S01]  /*5d80*/  LOP3.LUT P0, RZ, R8, 0xff, RZ, 0xc0, !PT ;  /* 0x000000ff08ff7812 */ /* 0x001fe2000780c0ff */
[----:B------:R-:W-:Y:S02]  /*5d90*/  IMAD.MOV.U32 R3, RZ, RZ, 0x1 ;  /* 0x00000001ff037424 */ /* 0x000fe400078e00ff */
[----:B------:R-:W-:-:S10]  /*5da0*/  IMAD.MOV.U32 R8, RZ, RZ, RZ ;  /* 0x000000ffff087224 */ /* 0x000fd400078e00ff */
[----:B------:R-:W-:Y:S05]  /*5db0*/  @!P0 BRA `(.L_x_172) ;  /* 0x0000000c00648947 */ /* 0x000fea0003800000 */
[----:B------:R-:W0:Y:S01]  /*5dc0*/  S2UR UR9, SR_CgaCtaId ;  /* 0x00000000000979c3 */ /* 0x000e220000008800 */
[----:B------:R-:W-:Y:S01]  /*5dd0*/  ULDC UR5, c[0x0][0x658] ;  /* 0x0001960000057ab9 */ /* 0x000fe20000000800 */
[----:B------:R-:W-:Y:S01]  /*5de0*/  UMOV UR10, 0xffffffff ;  /* 0xffffffff000a7882 */ /* 0x000fe20000000000 */
[----:B------:R-:W-:Y:S01]  /*5df0*/  UMOV UR11, 0x1 ;  /* 0x00000001000b7882 */ /* 0x000fe20000000000 */
[----:B------:R-:W-:Y:S01]  /*5e00*/  USHF.L.U32 UR10, UR10, UR5, URZ ;  /* 0x000000050a0a7299 */ /* 0x000fe2000800063f */
[----:B------:R-:W-:Y:S01]  /*5e10*/  LOP3.LUT P0, RZ, R5, 0x1f, RZ, 0xc0, !PT ;  /* 0x0000001f05ff7812 */ /* 0x000fe2000780c0ff */
[----:B------:R-:W-:Y:S01]  /*5e20*/  BSSY B0, `(.L_x_172) ;  /* 0x00000d2000007945 */ /* 0x000fe20003800000 */
[C---:B------:R-:W-:Y:S01]  /*5e30*/  ISETP.NE.AND P2, PT, R4.reuse, RZ, PT ;  /* 0x000000ff0400720c */ /* 0x040fe20003f45270 */
[----:B------:R-:W-:Y:S01]  /*5e40*/  IMAD.MOV.U32 R10, RZ, RZ, 0x1 ;  /* 0x00000001ff0a7424 */ /* 0x000fe200078e00ff */
[----:B------:R-:W-:Y:S01]  /*5e50*/  ISETP.NE.OR P0, PT, R4, RZ, !P0 ;  /* 0x000000ff0400720c */ /* 0x000fe20004705670 */
[----:B------:R-:W-:Y:S01]  /*5e60*/  IMAD.MOV.U32 R3, RZ, RZ, 0x1 ;  /* 0x00000001ff037424 */ /* 0x000fe200078e00ff */
[----:B------:R-:W-:Y:S01]  /*5e70*/  LOP3.LUT R9, R23, 0x2, RZ, 0xfc, !PT ;  /* 0x0000000217097812 */ /* 0x000fe200078efcff */
[----:B------:R-:W-:Y:S01]  /*5e80*/  IMAD.MOV.U32 R8, RZ, RZ, RZ ;  /* 0x000000ffff087224 */ /* 0x000fe200078e00ff */
[----:B------:R-:W-:Y:S01]  /*5e90*/  ULDC UR4, c[0x0][0x600] ;  /* 0x0001800000047ab9 */ /* 0x000fe20000000800 */
[----:B------:R-:W-:Y:S01]  /*5ea0*/  UMOV UR18, 0x55 ;  /* 0x0000005500127882 */ /* 0x000fe20000000000 */
[----:B------:R-:W-:-:S02]  /*5eb0*/  UIADD3 UR26, UR40, 0x1, URZ ;  /* 0x00000001281a7890 */ /* 0x000fc4000fffe03f */
[----:B------:R-:W-:Y:S02]  /*5ec0*/  UIADD3 UR4, UR4, -0x1, URZ ;  /* 0xffffffff04047890 */ /* 0x000fe4000fffe03f */
[----:B------:R-:W-:Y:S01]  /*5ed0*/  USHF.L.U32 UR5, UR11, UR5, URZ ;  /* 0x000000050b057299 */ /* 0x000fe2000800063f */
[----:B------:R-:W-:Y:S01]  /*5ee0*/  ULDC.64 UR24, c[0x0][0x198] ;  /* 0x0000660000187ab9 */ /* 0x000fe20000000a00 */
[----:B0-----:R-:W-:Y:S02]  /*5ef0*/  ULOP3.LUT UR8, UR9, 0x1, URZ, 0xc0, !UPT ;  /* 0x0000000109087892 */ /* 0x001fe4000f8ec03f */
[----:B------:R-:W-:Y:S02]  /*5f00*/  USHF.L.U32 UR7, UR9, 0xd, URZ ;  /* 0x0000000d09077899 */ /* 0x000fe4000800063f */
[----:B------:R-:W-:Y:S02]  /*5f10*/  USHF.R.U32.HI UR27, URZ, 0x1, UR9 ;  /* 0x000000013f1b7899 */ /* 0x000fe40008011609 */
[----:B------:R-:W-:-:S02]  /*5f20*/  USHF.L.U32 UR6, UR9, 0x6, URZ ;  /* 0x0000000609067899 */ /* 0x000fc4000800063f */
[----:B------:R-:W-:Y:S02]  /*5f30*/  ULOP3.LUT UR9, UR9, 0xfffffffe, URZ, 0xc0, !UPT ;  /* 0xfffffffe09097892 */ /* 0x000fe4000f8ec03f */
[----:B------:R-:W-:Y:S02]  /*5f40*/  UISETP.GT.U32.AND UP0, UPT, UR8, 0xffff, UPT ;  /* 0x0000ffff0800788c */ /* 0x000fe4000bf04070 */
[----:B------:R-:W-:Y:S02]  /*5f50*/  ULOP3.LUT UR13, UR7, 0x2000, URZ, 0xc0, !UPT ;  /* 0x00002000070d7892 */ /* 0x000fe4000f8ec03f */
[----:B------:R-:W-:Y:S02]  /*5f60*/  ULOP3.LUT UR7, URZ, UR10, URZ, 0x33, !UPT ;  /* 0x0000000a3f077292 */ /* 0x000fe4000f8e333f */
[----:B------:R-:W-:Y:S02]  /*5f70*/  USHF.L.U32 UR10, UR11, UR9, URZ ;  /* 0x000000090b0a7299 */ /* 0x000fe4000800063f */
[----:B------:R-:W-:-:S02]  /*5f80*/  ULOP3.LUT UR9, UR9, 0x1, URZ, 0xfc, !UPT ;  /* 0x0000000109097892 */ /* 0x000fc4000f8efc3f */
[----:B------:R-:W-:Y:S02]  /*5f90*/  USEL UR8, UR8, 0xffff, !UP0 ;  /* 0x0000ffff08087887 */ /* 0x000fe4000c000000 */
[----:B------:R-:W-:Y:S02]  /*5fa0*/  USHF.L.U32 UR9, UR11, UR9, URZ ;  /* 0x000000090b097299 */ /* 0x000fe4000800063f */
[----:B------:R-:W-:Y:S02]  /*5fb0*/  ULOP3.LUT UR8, UR8, 0xffff, URZ, 0xc0, !UPT ;  /* 0x0000ffff08087892 */ /* 0x000fe4000f8ec03f */
[----:B------:R-:W-:Y:S02]  /*5fc0*/  ULEA UR28, UR27, 0x180, 0xb ;  /* 0x000001801b1c7891 */ /* 0x000fe4000f8e583f */
[----:B------:R-:W-:Y:S02]  /*5fd0*/  ULOP3.LUT UR6, UR6, 0x40, URZ, 0xc0, !UPT ;  /* 0x0000004006067892 */ /* 0x000fe4000f8ec03f */
[----:B------:R-:W-:-:S02]  /*5fe0*/  UIADD3 UR13, UR13, 0x12180, URZ ;  /* 0x000121800d0d7890 */ /* 0x000fc4000fffe03f */
[----:B------:R-:W-:Y:S02]  /*5ff0*/  ULOP3.LUT UR19, UR10, UR9, URZ, 0xfc, !UPT ;  /* 0x000000090a137292 */ /* 0x000fe4000f8efc3f */
[----:B------:R-:W-:-:S12]  /*6000*/  USHF.L.U32 UR18, UR18, UR8, URZ ;  /* 0x0000000812127299 */ /* 0x000fd8000800063f */
.L_x_184:
[----:B------:R-:W-:-:S03]  /*6010*/  UMOV UR8, 0xffffffff ;  /* 0xffffffff00087882 */ /* 0x000fc60000000000 */
[----:B------:R-:W-:Y:S05]  /*6020*/  BRA.DIV UR8, `(.L_x_173) ;  /* 0x0000001208987947 */ /* 0x000fea000b800000 */
[----:B------:R-:W-:-:S13]  /*6030*/  ELECT P6, URZ, PT ;  /* 0x00000000003f782f */ /* 0x000fda00038c0000 */
.L_x_202:
[----:B------:R-:W0:Y:S01]  /*6040*/  LDC R4, c[0x0][0x28c] ;  /* 0x0000a300ff047b82 */ /* 0x000e220000000800 */
[----:B------:R-:W-:Y:S01]  /*6050*/  BSSY B1, `(.L_x_174) ;  /* 0x000003a000017945 */ /* 0x000fe20003800000 */
[----:B0-----:R-:W-:-:S13]  /*6060*/  ISETP.LT.OR P6, PT, R4, 0x1, !P6 ;  /* 0x000000010400780c */ /* 0x001fda00077c1670 */
[----:B------:R-:W-:Y:S05]  /*6070*/  @P6 BRA `(.L_x_175) ;  /* 0x0000000000dc6947 */ /* 0x000fea0003800000 */
[----:B------:R-:W-:Y:S01]  /*6080*/  LEA R22, R22, UR27, 0x2 ;  /* 0x0000001b16167c11 */ /* 0x000fe2000f8e10ff */
[----:B------:R-:W-:Y:S01]  /*6090*/  IMAD.MOV.U32 R13, RZ, RZ, RZ ;  /* 0x000000ffff0d7224 */ /* 0x000fe200078e00ff */
[----:B------:R-:W-:Y:S01]  /*60a0*/  LEA R19, R19, UR6, 0x7 ;  /* 0x0000000613137c11 */ /* 0x000fe2000f8e38ff */
[----:B------:R-:W-:Y:S02]  /*60b0*/  IMAD.U32 R14, RZ, RZ, UR26 ;  /* 0x0000001aff0e7e24 */ /* 0x000fe4000f8e00ff */
[----:B------:R-:W-:Y:S02]  /*60c0*/  IMAD.MOV.U32 R4, RZ, RZ, R3 ;  /* 0x000000ffff047224 */ /* 0x000fe400078e0003 */
[----:B------:R-:W-:Y:S02]  /*60d0*/  IMAD.MOV.U32 R5, RZ, RZ, R8 ;  /* 0x000000ffff057224 */ /* 0x000fe400078e0008 */
[----:B------:R-:W-:-:S07]  /*60e0*/  IMAD.SHL.U32 R22, R22, 0x10, RZ ;  /* 0x0000001016167824 */ /* 0x000fce00078e00ff */
.L_x_179:
[----:B------:R-:W0:Y:S01]  /*60f0*/  S2R R7, SR_CgaCtaId ;  /* 0x0000000000077919 */ /* 0x000e220000008800 */
[----:B------:R-:W-:-:S04]  /*6100*/  MOV R6, 0x400 ;  /* 0x0000040000067802 */ /* 0x000fc80000000f00 */
[----:B0-----:R-:W-:Y:S02]  /*6110*/  LEA R12, R7, R6, 0x18 ;  /* 0x00000006070c7211 */ /* 0x001fe400078ec0ff */
[----:B------:R-:W-:Y:S01]  /*6120*/  SHF.L.U32 R6, R4, 0x1f, RZ ;  /* 0x0000001f04067819 */ /* 0x000fe200000006ff */
[----:B------:R-:W0:Y:S02]  /*6130*/  @!P2 LDC R7, c[0x0][0x500] ;  /* 0x00014000ff07ab82 */ /* 0x000e240000000800 */
[----:B------:R-:W-:-:S04]  /*6140*/  IMAD R11, R5, 0x8, R12 ;  /* 0x00000008050b7824 */ /* 0x000fc800078e020c */
[----:B------:R-:W1:Y:S02]  /*6150*/  SYNCS.PHASECHK.TRANS64.TRYWAIT P1, [R11+URZ+0x48], R6 ;  /* 0x000048060b0075a7 */ /* 0x000e64000802017f */
[----:B-1----:R-:W-:Y:S05]  /*6160*/  @!P1 BRA `(.L_x_176) ;  /* 0x0000001000689947 */ /* 0x002fea0003800000 */
.L_x_203:
[----:B-1----:R-:W-:Y:S01]  /*6170*/  PRMT R6, R9, 0x9910, RZ ;  /* 0x0000991009067816 */ /* 0x002fe200000000ff */
[----:B0-----:R0:W-:Y:S03]  /*6180*/  @!P2 SYNCS.ARRIVE.TRANS64 RZ, [R11+URZ], R7 ;  /* 0x000000070bffa9a7 */ /* 0x0011e6000800003f */
[----:B------:R-:W-:-:S13]  /*6190*/  ISETP.NE.AND P1, PT, R6, 0x2, PT ;  /* 0x000000020600780c */ /* 0x000fda0003f25270 */
[----:B0-----:R-:W-:Y:S05]  /*61a0*/  @P1 BRA `(.L_x_177) ;  /* 0x0000000000041947 */ /* 0x001fea0003800000 */
[----:B------:R-:W-:Y:S01]  /*61b0*/  BPT.TRAP 0x1 ;  /* 0x000000040000795c */ /* 0x000fe20000300000 */
.L_x_177:
[----:B------:R-:W-:Y:S05]  /*61c0*/  @P0 BRA `(.L_x_178) ;  /* 0x0000000000040947 */ /* 0x000fea0003800000 */
[----:B------:R-:W-:Y:S01]  /*61d0*/  BPT.TRAP 0x1 ;  /* 0x000000040000795c */ /* 0x000fe20000300000 */
.L_x_178:
[----:B------:R-:W-:Y:S01]  /*61e0*/  R2UR UR11, R5 ;  /* 0x00000000050b72ca */ /* 0x000fe200000e0000 */
[----:B------:R-:W-:Y:S01]  /*61f0*/  VIADD R14, R14, 0xffffffff ;  /* 0xffffffff0e0e7836 */ /* 0x000fe20000000000 */
[----:B------:R-:W-:Y:S01]  /*6200*/  R2UR UR21, R12 ;  /* 0x000000000c1572ca */ /* 0x000fe200000e0000 */
[----:B------:R-:W-:Y:S01]  /*6210*/  UIADD3 UR14, UP0, UR24, 0xf0, URZ ;  /* 0x000000f0180e7890 */ /* 0x000fe2000ff1e03f */
[----:B------:R-:W-:Y:S01]  /*6220*/  R2UR UR22, R22 ;  /* 0x00000000161672ca */ /* 0x000fe200000e0000 */
[----:B------:R-:W-:Y:S01]  /*6230*/  UIADD3 UR30, UP1, UR24, 0x1f0, URZ ;  /* 0x000001f0181e7890 */ /* 0x000fe2000ff3e03f */
[----:B------:R-:W-:Y:S01]  /*6240*/  R2UR UR9, R11 ;  /* 0x000000000b0972ca */ /* 0x000fe200000e0000 */
[----:B------:R-:W-:Y:S01]  /*6250*/  UIADD3.X UR15, URZ, UR25, URZ, UP0, !UPT ;  /* 0x000000193f0f7290 */ /* 0x000fe200087fe43f */
[----:B------:R-:W-:Y:S01]  /*6260*/  R2UR UR10, R13 ;  /* 0x000000000d0a72ca */ /* 0x000fe200000e0000 */
[----:B------:R-:W-:Y:S01]  /*6270*/  UPRMT UR20, URZ, 0x5410, UR18 ;  /* 0x000054103f147896 */ /* 0x000fe20008000012 */
[----:B------:R-:W-:Y:S01]  /*6280*/  R2UR UR12, R18 ;  /* 0x00000000120c72ca */ /* 0x000fe200000e0000 */
[----:B------:R-:W-:Y:S01]  /*6290*/  VIADD R5, R5, 0x1 ;  /* 0x0000000105057836 */ /* 0x000fe20000000000 */
[----:B------:R-:W-:Y:S01]  /*62a0*/  R2UR UR23, R19 ;  /* 0x00000000131772ca */ /* 0x000fe200000e0000 */
[----:B------:R-:W-:Y:S01]  /*62b0*/  ULEA UR8, UR11, UR28, 0xd ;  /* 0x0000001c0b087291 */ /* 0x000fe2000f8e683f */
[----:B------:R-:W-:Y:S01]  /*62c0*/  ISETP.GT.AND P3, PT, R14, 0x1, PT ;  /* 0x000000010e00780c */ /* 0x000fe20003f64270 */
[----:B------:R-:W-:Y:S01]  /*62d0*/  ULEA UR11, UR11, UR13, 0xe ;  /* 0x0000000d0b0b7291 */ /* 0x000fe2000f8e703f */
[----:B------:R-:W-:Y:S01]  /*62e0*/  ISETP.NE.AND P1, PT, R5, 0x9, PT ;  /* 0x000000090500780c */ /* 0x000fe20003f25270 */
[----:B------:R-:W-:Y:S01]  /*62f0*/  UIADD3 UR8, UR21, UR8, URZ ;  /* 0x0000000815087290 */ /* 0x000fe2000fffe03f */
[----:B------:R-:W-:Y:S01]  /*6300*/  VIADD R13, R13, 0x80 ;  /* 0x000000800d0d7836 */ /* 0x000fe20000000000 */
[----:B------:R-:W-:Y:S01]  /*6310*/  UIADD3 UR21, UR21, UR11, URZ ;  /* 0x0000000b15157290 */ /* 0x000fe2000fffe03f */
[----:B------:R-:W-:Y:S01]  /*6320*/  SEL R7, RZ, 0x1, P1 ;  /* 0x00000001ff077807 */ /* 0x000fe20000800000 */
[----:B------:R-:W-:Y:S01]  /*6330*/  UPRMT UR29, URZ, 0x5410, UR19 ;  /* 0x000054103f1d7896 */ /* 0x000fe20008000013 */
[----:B------:R-:W-:Y:S01]  /*6340*/  SEL R5, R5, RZ, P1 ;  /* 0x000000ff05057207 */ /* 0x000fe20000800000 */
[----:B------:R-:W-:Y:S01]  /*6350*/  UIADD3.X UR31, URZ, UR25, URZ, UP1, !UPT ;  /* 0x000000193f1f7290 */ /* 0x000fe20008ffe43f */
[----:B------:R-:W-:Y:S01]  /*6360*/  LOP3.LUT R4, R4, R7, RZ, 0x3c, !PT ;  /* 0x0000000704047212 */ /* 0x000fe200078e3cff */
[----:B------:R-:W-:Y:S01]  /*6370*/  UMOV UR16, 0x0 ;  /* 0x0000000000107882 */ /* 0x000fe20000000000 */
[----:B------:R-:W-:Y:S01]  /*6380*/  UMOV UR17, 0x10000000 ;  /* 0x1000000000117882 */ /* 0x000fe20000000000 */
[----:B------:R-:W-:-:S02]  /*6390*/  UMOV UR11, UR22 ;  /* 0x00000016000b7c82 */ /* 0x000fc40008000000 */
[----:B------:R0:W-:Y:S02]  /*63a0*/  UTMALDG.3D.MULTICAST [UR8], [UR14], UR20, desc[UR16] ;  /* 0x000010080e0073b4 */ /* 0x0001e40008011814 */
[----:B0-----:R-:W-:Y:S01]  /*63b0*/  UMOV UR8, UR21 ;  /* 0x0000001500087c82 */ /* 0x001fe20008000000 */
[----:B------:R-:W-:Y:S02]  /*63c0*/  UMOV UR11, UR23 ;  /* 0x00000017000b7c82 */ /* 0x000fe40008000000 */
[----:B------:R0:W-:Y:S02]  /*63d0*/  UTMALDG.3D.MULTICAST [UR8], [UR30], UR29, desc[UR16] ;  /* 0x000010081e0073b4 */ /* 0x0001e4000801181d */
[----:B0-----:R-:W-:Y:S05]  /*63e0*/  @P3 BRA `(.L_x_179) ;  /* 0xfffffffc00403947 */ /* 0x001fea000383ffff */
.L_x_175:
[----:B------:R-:W-:Y:S05]  /*63f0*/  BSYNC B1 ;  /* 0x0000000000017941 */ /* 0x000fea0003800000 */
.L_x_174:
[----:B------:R-:W2:Y:S01]  /*6400*/  LDL.64 R20, [R1] ;  /* 0x0000000001147983 */ /* 0x000ea20000100a00 */
[----:B------:R-:W-:Y:S01]  /*6410*/  LOP3.LUT P4, RZ, R10, 0xff, RZ, 0xc0, !PT ;  /* 0x000000ff0aff7812 */ /* 0x000fe2000788c0ff */
[----:B------:R-:W-:Y:S01]  /*6420*/  VIADD R7, R8, UR40 ;  /* 0x0000002808077c36 */ /* 0x000fe20008000000 */
[----:B------:R-:W-:Y:S01]  /*6430*/  ULDC.64 UR8, c[0x0][0x650] ;  /* 0x0001940000087ab9 */ /* 0x000fe20000000a00 */
[----:B------:R-:W-:Y:S01]  /*6440*/  IMAD.U32 R8, RZ, RZ, UR40 ;  /* 0x00000028ff087e24 */ /* 0x000fe2000f8e00ff */
[----:B------:R-:W-:Y:S01]  /*6450*/  UISETP.GE.U32.AND UP0, UPT, UR40, 0x9, UPT ;  /* 0x000000092800788c */ /* 0x000fe2000bf06070 */
[----:B------:R-:W-:Y:S01]  /*6460*/  BSSY B1, `(.L_x_180) ;  /* 0x000006b000017945 */ /* 0x000fe20003800000 */
[----:B------:R-:W-:Y:S01]  /*6470*/  ISETP.GT.U32.AND P1, PT, R7, 0x8, PT ;  /* 0x000000080700780c */ /* 0x000fe20003f24070 */
[----:B------:R-:W-:Y:S01]  /*6480*/  IMAD.MOV.U32 R22, RZ, RZ, -0x1 ;  /* 0xffffffffff167424 */ /* 0x000fe200078e00ff */
[----:B------:R-:W-:Y:S01]  /*6490*/  PRMT R10, RZ, 0x7610, R10 ;  /* 0x00007610ff0a7816 */ /* 0x000fe2000000000a */
[----:B------:R-:W-:Y:S01]  /*64a0*/  IMAD.MOV.U32 R19, RZ, RZ, -0x1 ;  /* 0xffffffffff137424 */ /* 0x000fe200078e00ff */
[----:B------:R-:W-:Y:S01]  /*64b0*/  ISETP.LT.U32.AND P1, PT, R8, 0x9, P1 ;  /* 0x000000090800780c */ /* 0x000fe20000f21070 */
[----:B------:R-:W-:Y:S01]  /*64c0*/  IMAD.MOV.U32 R18, RZ, RZ, -0x1 ;  /* 0xffffffffff127424 */ /* 0x000fe200078e00ff */
[----:B------:R-:W-:Y:S01]  /*64d0*/  PLOP3.LUT P3, PT, PT, PT, UP0, 0x80, 0x0 ;  /* 0x000000000000781c */ /* 0x000fe20003f6f008 */
[----:B------:R-:W0:Y:S01]  /*64e0*/  @P4 S2R R5, SR_CgaCtaId ;  /* 0x0000000000054919 */ /* 0x000e220000008800 */
[----:B------:R-:W-:-:S04]  /*64f0*/  @P4 MOV R4, 0x400 ;  /* 0x0000040000044802 */ /* 0x000fc80000000f00 */
[----:B0-----:R-:W-:Y:S01]  /*6500*/  @P4 LEA R6, R5, R4, 0x18 ;  /* 0x0000000405064211 */ /* 0x001fe200078ec0ff */
[----:B------:R-:W-:Y:S01]  /*6510*/  IMAD.WIDE.U32 R4, R7, 0x38e38e39, RZ ;  /* 0x38e38e3907047825 */ /* 0x000fe200078e00ff */
[----:B------:R-:W-:Y:S02]  /*6520*/  SEL R4, RZ, 0x1, !P1 ;  /* 0x00000001ff047807 */ /* 0x000fe40004800000 */
[----:B------:R0:W-:Y:S02]  /*6530*/  @P4 SYNCS.ARRIVE.TRANS64.A1T0 RZ, [R6+URZ+0xc8], RZ ;  /* 0x0000c8ff06ff49a7 */ /* 0x0001e4000810003f */
[----:B------:R-:W-:Y:S02]  /*6540*/  LOP3.LUT R3, R3, R4, RZ, 0x3c, !PT ;  /* 0x0000000403037212 */ /* 0x000fe400078e3cff */
[----:B------:R-:W-:Y:S02]  /*6550*/  PRMT R4, RZ, 0x7610, R4 ;  /* 0x00007610ff047816 */ /* 0x000fe40000000004 */
[----:B0-----:R-:W-:-:S04]  /*6560*/  SHF.R.U32.HI R6, RZ, 0x1, R5 ;  /* 0x00000001ff067819 */ /* 0x001fc80000011605 */
[----:B------:R-:W-:Y:S01]  /*6570*/  @P3 LOP3.LUT R3, R3, 0x1, R6, 0x78, !PT ;  /* 0x0000000103033812 */ /* 0x000fe200078e7806 */
[----:B------:R-:W-:Y:S01]  /*6580*/  IMAD R8, R6, -0x9, R7 ;  /* 0xfffffff706087824 */ /* 0x000fe200078e0207 */
[----:B--2---:R-:W-:-:S04]  /*6590*/  IADD3 R16, P4, R16, R20, RZ ;  /* 0x0000001410107210 */ /* 0x004fc80007f9e0ff */
[----:B------:R-:W-:Y:S01]  /*65a0*/  ISETP.GE.U32.AND P1, PT, R16, UR8, PT ;  /* 0x0000000810007c0c */ /* 0x000fe2000bf26070 */
[----:B------:R-:W-:-:S05]  /*65b0*/  IMAD.X R17, R17, 0x1, R0, P4 ;  /* 0x0000000111117824 */ /* 0x000fca00020e0600 */
[----:B------:R-:W-:-:S13]  /*65c0*/  ISETP.GE.U32.AND.EX P1, PT, R17, UR9, PT, P1 ;  /* 0x0000000911007c0c */ /* 0x000fda000bf26110 */
[----:B------:R-:W-:Y:S05]  /*65d0*/  @P1 BRA `(.L_x_181) ;  /* 0x00000004004c1947 */ /* 0x000fea0003800000 */
[----:B------:R-:W0:Y:S01]  /*65e0*/  S2R R12, SR_CTAID.X ;  /* 0x00000000000c7919 */ /* 0x000e220000002500 */
[----:B------:R-:W-:Y:S01]  /*65f0*/  ULDC.64 UR8, c[0x0][0x628] ;  /* 0x00018a0000087ab9 */ /* 0x000fe20000000a00 */
[----:B------:R-:W1:Y:S01]  /*6600*/  LDC R13, c[0x0][0x144] ;  /* 0x00005100ff0d7b82 */ /* 0x000e620000000800 */
[----:B------:R-:W-:Y:S01]  /*6610*/  ISETP.NE.U32.AND P1, PT, RZ, UR8, PT ;  /* 0x00000008ff007c0c */ /* 0x000fe2000bf25070 */
[----:B------:R-:W2:Y:S01]  /*6620*/  S2R R11, SR_CTAID.Y ;  /* 0x00000000000b7919 */ /* 0x000ea20000002600 */
[----:B------:R-:W-:Y:S01]  /*6630*/  ULDC UR10, c[0x0][0x150] ;  /* 0x00005400000a7ab9 */ /* 0x000fe20000000800 */
[----:B------:R-:W-:Y:S01]  /*6640*/  ULDC UR11, c[0x0][0x630] ;  /* 0x00018c00000b7ab9 */ /* 0x000fe20000000800 */
[----:B------:R-:W-:Y:S01]  /*6650*/  ISETP.NE.AND.EX P1, PT, RZ, UR9, PT, P1 ;  /* 0x00000009ff007c0c */ /* 0x000fe2000bf25310 */
[----:B------:R-:W-:Y:S01]  /*6660*/  IMAD.MOV.U32 R4, RZ, RZ, R16 ;  /* 0x000000ffff047224 */ /* 0x000fe200078e0010 */
[----:B0-----:R-:W-:-:S05]  /*6670*/  I2FP.F32.U32 R5, R12 ;  /* 0x0000000c00057245 */ /* 0x001fca0000201000 */
[----:B------:R-:W-:Y:S01]  /*6680*/  FMUL R14, R5, UR10 ;  /* 0x0000000a050e7c20 */ /* 0x000fe20008400000 */
[----:B------:R-:W-:-:S05]  /*6690*/  IMAD.MOV.U32 R5, RZ, RZ, R17 ;  /* 0x000000ffff057224 */ /* 0x000fca00078e0011 */
[----:B--2---:R-:W-:Y:S05]  /*66a0*/  @!P1 BRA `(.L_x_182) ;  /* 0x0000000000289947 */ /* 0x004fea0003800000 */
[----:B------:R-:W-:Y:S02]  /*66b0*/  ULDC UR10, c[0x0][0x634] ;  /* 0x00018d00000a7ab9 */ /* 0x000fe40000000800 */
[----:B------:R-:W-:-:S05]  /*66c0*/  IADD3 R5, P1, R16, UR10, RZ ;  /* 0x0000000a10057c10 */ /* 0x000fca000ff3e0ff */
[----:B------:R-:W-:-:S04]  /*66d0*/  IMAD.X R15, RZ, RZ, R17, P1 ;  /* 0x000000ffff0f7224 */ /* 0x000fc800008e0611 */
[----:B------:R-:W-:-:S04]  /*66e0*/  IMAD.WIDE.U32 R6, R15, UR8, RZ ;  /* 0x000000080f067c25 */ /* 0x000fc8000f8e00ff */
[----:B------:R-:W-:-:S04]  /*66f0*/  IMAD.WIDE.U32 R6, P1, R5, UR9, R6 ;  /* 0x0000000905067c25 */ /* 0x000fc8000f820006 */
[----:B------:R-:W-:-:S04]  /*6700*/  IMAD.WIDE.U32 R4, R5, UR8, RZ ;  /* 0x0000000805047c25 */ /* 0x000fc8000f8e00ff */
[----:B------:R-:W-:Y:S01]  /*6710*/  IMAD.MOV.U32 R4, RZ, RZ, R7 ;  /* 0x000000ffff047224 */ /* 0x000fe200078e0007 */
[----:B------:R-:W-:Y:S01]  /*6720*/  IADD3 RZ, P3, R5, R6, RZ ;  /* 0x0000000605ff7210 */ /* 0x000fe20007f7e0ff */
[----:B------:R-:W-:-:S04]  /*6730*/  IMAD.X R5, RZ, RZ, RZ, P1 ;  /* 0x000000ffff057224 */ /* 0x000fc800008e06ff */
[----:B------:R-:W-:-:S08]  /*6740*/  IMAD.WIDE.U32.X R4, R15, UR9, R4, P3 ;  /* 0x000000090f047c25 */ /* 0x000fd000098e0404 */
.L_x_182:
[--C-:B------:R-:W-:Y:S01]  /*6750*/  SHF.R.U64 R18, R4, UR11, R5.reuse ;  /* 0x0000000b04127c19 */ /* 0x100fe20008001205 */
[----:B------:R-:W0:Y:S01]  /*6760*/  F2I.U32.TRUNC.NTZ R14, R14 ;  /* 0x0000000e000e7305 */ /* 0x000e22000020f000 */
[----:B------:R-:W-:Y:S01]  /*6770*/  SHF.R.U32.HI R4, RZ, UR11, R5 ;  /* 0x0000000bff047c19 */ /* 0x000fe20008011605 */
[----:B------:R-:W-:Y:S01]  /*6780*/  ULDC.64 UR8, c[0x0][0x620] ;  /* 0x0001880000087ab9 */ /* 0x000fe20000000a00 */
[----:B------:R-:W-:Y:S01]  /*6790*/  IADD3 R7, P1, RZ, -R18, RZ ;  /* 0x80000012ff077210 */ /* 0x000fe20007f3e0ff */
[----:B------:R-:W-:Y:S01]  /*67a0*/  ULDC.64 UR10, c[0x0][0x640] ;  /* 0x00019000000a7ab9 */ /* 0x000fe20000000a00 */
[----:B------:R-:W2:Y:S03]  /*67b0*/  LDC R20, c[0x0][0x148] ;  /* 0x00005200ff147b82 */ /* 0x000ea60000000800 */
[----:B------:R-:W-:Y:S01]  /*67c0*/  IMAD.X R4, RZ, RZ, ~R4, P1 ;  /* 0x000000ffff047224 */ /* 0x000fe200008e0e04 */
[----:B------:R-:W-:-:S03]  /*67d0*/  ISETP.NE.U32.AND P1, PT, RZ, UR10, PT ;  /* 0x0000000aff007c0c */ /* 0x000fc6000bf25070 */
[----:B------:R-:W-:Y:S01]  /*67e0*/  IMAD R6, R4, UR8, RZ ;  /* 0x0000000804067c24 */ /* 0x000fe2000f8e02ff */
[----:B------:R-:W-:Y:S01]  /*67f0*/  ISETP.NE.AND.EX P1, PT, RZ, UR11, PT, P1 ;  /* 0x0000000bff007c0c */ /* 0x000fe2000bf25310 */
[----:B------:R-:W-:Y:S01]  /*6800*/  IMAD.WIDE.U32 R4, R7, UR8, R16 ;  /* 0x0000000807047c25 */ /* 0x000fe2000f8e0010 */
[----:B------:R-:W-:-:S03]  /*6810*/  ULDC UR8, c[0x0][0x618] ;  /* 0x0001860000087ab9 */ /* 0x000fc60000000800 */
[----:B------:R-:W-:Y:S01]  /*6820*/  IMAD R7, R7, UR9, R6 ;  /* 0x0000000907077c24 */ /* 0x000fe2000f8e0206 */
[----:B------:R-:W-:Y:S01]  /*6830*/  ULDC UR9, c[0x0][0x154] ;  /* 0x0000550000097ab9 */ /* 0x000fe20000000800 */
[----:B0-----:R-:W-:Y:S02]  /*6840*/  IMAD.MOV R6, RZ, RZ, -R14 ;  /* 0x000000ffff067224 */ /* 0x001fe400078e0a0e */
[----:B------:R-:W-:Y:S02]  /*6850*/  IMAD.IADD R5, R5, 0x1, R7 ;  /* 0x0000000105057824 */ /* 0x000fe400078e0207 */
[----:B-1----:R-:W-:Y:S01]  /*6860*/  IMAD R12, R13, R6, R12 ;  /* 0x000000060d0c7224 */ /* 0x002fe200078e020c */
[----:B------:R-:W-:Y:S02]  /*6870*/  I2FP.F32.U32 R6, R11 ;  /* 0x0000000b00067245 */ /* 0x000fe40000201000 */
[--C-:B------:R-:W-:Y:S02]  /*6880*/  SHF.R.U64 R13, R4, UR8, R5.reuse ;  /* 0x00000008040d7c19 */ /* 0x100fe40008001205 */
[----:B------:R-:W-:Y:S01]  /*6890*/  SHF.R.U32.HI R4, RZ, UR8, R5 ;  /* 0x00000008ff047c19 */ /* 0x000fe20008011605 */
[----:B------:R-:W-:Y:S01]  /*68a0*/  FMUL R6, R6, UR9 ;  /* 0x0000000906067c20 */ /* 0x000fe20008400000 */
[----:B------:R-:W-:-:S02]  /*68b0*/  ULDC UR8, c[0x0][0x608] ;  /* 0x0001820000087ab9 */ /* 0x000fc40000000800 */
[--C-:B------:R-:W-:Y:S01]  /*68c0*/  SHF.R.U64 R15, R13, UR8, R4.reuse ;  /* 0x000000080d0f7c19 */ /* 0x100fe20008001204 */
[----:B------:R0:W1:Y:S01]  /*68d0*/  F2I.U32.TRUNC.NTZ R21, R6 ;  /* 0x0000000600157305 */ /* 0x000062000020f000 */
[----:B------:R-:W-:Y:S01]  /*68e0*/  SHF.R.U32.HI R4, RZ, UR8, R4 ;  /* 0x00000008ff047c19 */ /* 0x000fe20008011604 */
[----:B------:R-:W-:-:S03]  /*68f0*/  ULDC UR8, c[0x0][0x658] ;  /* 0x0001960000087ab9 */ /* 0x000fc60000000800 */
[--C-:B------:R-:W-:Y:S02]  /*6900*/  SHF.R.U64 R14, R15, UR8, R4.reuse ;  /* 0x000000080f0e7c19 */ /* 0x100fe40008001204 */
[----:B------:R-:W-:-:S03]  /*6910*/  SHF.R.U32.HI R19, RZ, UR8, R4 ;  /* 0x00000008ff137c19 */ /* 0x000fc60008011604 */
[----:B------:R-:W-:Y:S02]  /*6920*/  IMAD.MOV.U32 R4, RZ, RZ, R14 ;  /* 0x000000ffff047224 */ /* 0x000fe400078e000e */
[----:B------:R-:W-:Y:S01]  /*6930*/  IMAD.MOV.U32 R5, RZ, RZ, R19 ;  /* 0x000000ffff057224 */ /* 0x000fe200078e0013 */
[----:B0-----:R-:W-:Y:S06]  /*6940*/  @!P1 BRA `(.L_x_183) ;  /* 0x0000000000289947 */ /* 0x001fec0003800000 */
        /* <DEDUP_REMOVED lines=10> */
.L_x_183:
[----:B------:R-:W-:Y:S01]  /*69f0*/  ISETP.NE.AND P1, PT, R2, 0x1, PT ;  /* 0x000000010200780c */ /* 0x000fe20003f25270 */
[----:B------:R-:W-:Y:S01]  /*6a00*/  ULDC UR8, c[0x0][0x648] ;  /* 0x0001920000087ab9 */ /* 0x000fe20000000800 */
[----:B------:R-:W-:Y:S01]  /*6a10*/  LOP3.LUT R15, R15, UR7, RZ, 0xc0, !PT ;  /* 0x000000070f0f7c12 */ /* 0x000fe2000f8ec0ff */
[----:B-1----:R-:W-:Y:S01]  /*6a20*/  IMAD.MOV R21, RZ, RZ, -R21 ;  /* 0x000000ffff157224 */ /* 0x002fe200078e0a15 */
[----:B------:R-:W-:Y:S01]  /*6a30*/  SHF.R.U64 R4, R4, UR8, R5 ;  /* 0x0000000804047c19 */ /* 0x000fe20008001205 */
[----:B------:R-:W-:Y:S01]  /*6a40*/  ULDC UR8, c[0x0][0x638] ;  /* 0x00018e0000087ab9 */ /* 0x000fe20000000800 */
[----:B------:R-:W-:Y:S01]  /*6a50*/  LOP3.LUT R13, R13, UR4, RZ, 0xc0, !PT ;  /* 0x000000040d0d7c12 */ /* 0x000fe2000f8ec0ff */
[----:B------:R-:W-:Y:S02]  /*6a60*/  ULDC UR9, c[0x0][0x610] ;  /* 0x0001840000097ab9 */ /* 0x000fe40000000800 */
[----:B------:R-:W-:Y:S02]  /*6a70*/  IMAD.MOV R5, RZ, RZ, -R4 ;  /* 0x000000ffff057224 */ /* 0x000fe400078e0a04 */
[----:B------:R-:W-:-:S02]  /*6a80*/  IMAD R15, R4, UR5, R15 ;  /* 0x00000005040f7c24 */ /* 0x000fc4000f8e020f */
[----:B--2---:R-:W-:Y:S02]  /*6a90*/  @P1 IMAD R12, R20, R21, R11 ;  /* 0x00000015140c1224 */ /* 0x004fe400078e020b */
[----:B------:R-:W-:Y:S01]  /*6aa0*/  IMAD R14, R5, UR8, R14 ;  /* 0x00000008050e7c24 */ /* 0x000fe2000f8e020e */
[----:B------:R-:W-:Y:S01]  /*6ab0*/  ULDC UR8, c[0x0][0x600] ;  /* 0x0001800000087ab9 */ /* 0x000fe20000000800 */
[----:B------:R-:W-:Y:S02]  /*6ac0*/  IMAD R12, R15, UR9, R12 ;  /* 0x000000090f0c7c24 */ /* 0x000fe4000f8e020c */
[----:B------:R-:W-:Y:S02]  /*6ad0*/  IMAD R5, R14, UR8, R13 ;  /* 0x000000080e057c24 */ /* 0x000fe4000f8e020d */
[----:B------:R-:W-:-:S03]  /*6ae0*/  IMAD.MOV.U32 R4, RZ, RZ, 0x1 ;  /* 0x00000001ff047424 */ /* 0x000fc600078e00ff */
[----:B------:R-:W-:Y:S02]  /*6af0*/  SEL R19, R5, R12, !P1 ;  /* 0x0000000c05137207 */ /* 0x000fe40004800000 */
[----:B------:R-:W-:-:S07]  /*6b00*/  SEL R22, R12, R5, !P1 ;  /* 0x000000050c167207 */ /* 0x000fce0004800000 */
.L_x_181:
[----:B------:R-:W-:Y:S05]  /*6b10*/  BSYNC B1 ;  /* 0x0000000000017941 */ /* 0x000fea0003800000 */
.L_x_180:
[----:B------:R-:W-:-:S13]  /*6b20*/  LOP3.LUT P1, RZ, R4, 0xff, RZ, 0xc0, !PT ;  /* 0x000000ff04ff7812 */ /* 0x000fda000782c0ff */
[----:B------:R-:W-:Y:S05]  /*6b30*/  @P1 BRA `(.L_x_184) ;  /* 0xfffffff400341947 */ /* 0x000fea000383ffff */
[----:B------:R-:W-:Y:S05]  /*6b40*/  BSYNC B0 ;  /* 0x0000000000007941 */ /* 0x000fea0003800000 */
.L_x_172:
[----:B------:R-:W-:-:S03]  /*6b50*/  UMOV UR8, 0xffffffff ;  /* 0xffffffff00087882 */ /* 0x000fc60000000000 */
[----:B------:R-:W-:Y:S05]  /*6b60*/  BRA.DIV UR8, `(.L_x_185) ;  /* 0x0000000608fc7947 */ /* 0x000fea000b800000 */
[----:B------:R-:W-:-:S13]  /*6b70*/  ELECT P6, URZ, PT ;  /* 0x00000000003f782f */ /* 0x000fda00038c0000 */
.L_x_206:
[----:B------:R-:W-:Y:S04]  /*6b80*/  BSSY B0, `(.L_x_186) ;  /* 0x0000058000007945 */ /* 0x000fe80003800000 */
[----:B------:R-:W-:Y:S05]  /*6b90*/  @!P6 BRA `(.L_x_187) ;  /* 0x000000040058e947 */ /* 0x000fea0003800000 */
[----:B------:R-:W-:-:S04]  /*6ba0*/  LOP3.LUT R23, R23, 0x2, RZ, 0xfc, !PT ;  /* 0x0000000217177812 */ /* 0x000fc800078efcff */
[----:B------:R-:W-:-:S13]  /*6bb0*/  ISETP.NE.AND P0, PT, R23, 0x3, PT ;  /* 0x000000031700780c */ /* 0x000fda0003f05270 */
[----:B------:R-:W-:Y:S05]  /*6bc0*/  @!P0 BRA `(.L_x_188) ;  /* 0x0000000000048947 */ /* 0x000fea0003800000 */
[----:B------:R-:W-:Y:S01]  /*6bd0*/  BPT.TRAP 0x1 ;  /* 0x000000040000795c */ /* 0x000fe20000300000 */
.L_x_188:
[----:B------:R-:W0:Y:S01]  /*6be0*/  S2R R5, SR_CgaCtaId ;  /* 0x0000000000057919 */ /* 0x000e220000008800 */
[----:B------:R-:W-:Y:S02]  /*6bf0*/  MOV R0, 0x400 ;  /* 0x0000040000007802 */ /* 0x000fe40000000f00 */
[----:B------:R-:W-:Y:S02]  /*6c00*/  SHF.L.U32 R2, R3, 0x1f, RZ ;  /* 0x0000001f03027819 */ /* 0x000fe400000006ff */
[----:B0-----:R-:W-:-:S05]  /*6c10*/  LEA R5, R5, R0, 0x18 ;  /* 0x0000000005057211 */ /* 0x001fca00078ec0ff */
[----:B------:R-:W-:-:S04]  /*6c20*/  VIADD R5, R5, 0x48 ;  /* 0x0000004805057836 */ /* 0x000fc80000000000 */
[C---:B------:R-:W-:Y:S02]  /*6c30*/  IMAD R7, R8.reuse, 0x8, R5 ;  /* 0x0000000808077824 */ /* 0x040fe400078e0205 */
[----:B------:R-:W-:Y:S02]  /*6c40*/  VIADD R8, R8, 0x1 ;  /* 0x0000000108087836 */ /* 0x000fe40000000000 */
[----:B------:R-:W0:Y:S03]  /*6c50*/  SYNCS.PHASECHK.TRANS64.TRYWAIT P0, [R7+URZ], R2 ;  /* 0x00000002070075a7 */ /* 0x000e26000800017f */
[----:B------:R-:W-:-:S04]  /*6c60*/  ISETP.NE.AND P1, PT, R8, 0x9, PT ;  /* 0x000000090800780c */ /* 0x000fc80003f25270 */
[----:B------:R-:W-:Y:S02]  /*6c70*/  SEL R0, RZ, 0x1, P1 ;  /* 0x00000001ff007807 */ /* 0x000fe40000800000 */
[----:B------:R-:W-:Y:S02]  /*6c80*/  SEL R8, R8, RZ, P1 ;  /* 0x000000ff08087207 */ /* 0x000fe40000800000 */
[----:B------:R-:W-:-:S03]  /*6c90*/  LOP3.LUT R9, R3, R0, RZ, 0x3c, !PT ;  /* 0x0000000003097212 */ /* 0x000fc600078e3cff */
[----:B------:R-:W-:Y:S01]  /*6ca0*/  IMAD R6, R8, 0x8, R5 ;  /* 0x0000000808067824 */ /* 0x000fe200078e0205 */
[----:B------:R-:W-:Y:S01]  /*6cb0*/  SHF.L.U32 R3, R9, 0x1f, RZ ;  /* 0x0000001f09037819 */ /* 0x000fe200000006ff */
[----:B0-----:R-:W-:Y:S06]  /*6cc0*/  @!P0 BRA `(.L_x_189) ;  /* 0x0000000400c48947 */ /* 0x001fec0003800000 */
.L_x_207:
[----:B------:R-:W1:Y:S01]  /*6cd0*/  SYNCS.PHASECHK.TRANS64.TRYWAIT P0, [R6+URZ], R3 ;  /* 0x00000003060075a7 */ /* 0x000e62000800017f */
[----:B------:R-:W-:-:S05]  /*6ce0*/  VIADD R0, R8, 0x1 ;  /* 0x0000000108007836 */ /* 0x000fca0000000000 */
[----:B------:R-:W-:-:S04]  /*6cf0*/  ISETP.NE.AND P1, PT, R0, 0x9, PT ;  /* 0x000000090000780c */ /* 0x000fc80003f25270 */
[----:B0-----:R-:W-:Y:S02]  /*6d00*/  SEL R2, RZ, 0x1, P1 ;  /* 0x00000001ff027807 */ /* 0x001fe40000800000 */
[----:B------:R-:W-:Y:S02]  /*6d10*/  SEL R0, R0, RZ, P1 ;  /* 0x000000ff00007207 */ /* 0x000fe40000800000 */
[----:B------:R-:W-:-:S03]  /*6d20*/  LOP3.LUT R9, R9, R2, RZ, 0x3c, !PT ;  /* 0x0000000209097212 */ /* 0x000fc600078e3cff */
[----:B------:R-:W-:Y:S01]  /*6d30*/  IMAD R7, R0, 0x8, R5 ;  /* 0x0000000800077824 */ /* 0x000fe200078e0205 */
[----:B------:R-:W-:Y:S01]  /*6d40*/  SHF.L.U32 R4, R9, 0x1f, RZ ;  /* 0x0000001f09047819 */ /* 0x000fe200000006ff */
[----:B-1----:R-:W-:Y:S06]  /*6d50*/  @!P0 BRA `(.L_x_190) ;  /* 0x0000000400b48947 */ /* 0x002fec0003800000 */
.L_x_208:
[----:B------:R-:W1:Y:S01]  /*6d60*/  SYNCS.PHASECHK.TRANS64.TRYWAIT P0, [R7+URZ], R4 ;  /* 0x00000004070075a7 */ /* 0x000e62000800017f */
[----:B------:R-:W-:-:S05]  /*6d70*/  VIADD R0, R0, 0x1 ;  /* 0x0000000100007836 */ /* 0x000fca0000000000 */
[----:B------:R-:W-:-:S04]  /*6d80*/  ISETP.NE.AND P1, PT, R0, 0x9, PT ;  /* 0x000000090000780c */ /* 0x000fc80003f25270 */
[----:B------:R-:W-:Y:S02]  /*6d90*/  SEL R2, RZ, 0x1, P1 ;  /* 0x00000001ff027807 */ /* 0x000fe40000800000 */
[----:B------:R-:W-:Y:S02]  /*6da0*/  SEL R0, R0, RZ, P1 ;  /* 0x000000ff00007207 */ /* 0x000fe40000800000 */
[----:B------:R-:W-:-:S03]  /*6db0*/  LOP3.LUT R9, R9, R2, RZ, 0x3c, !PT ;  /* 0x0000000209097212 */ /* 0x000fc600078e3cff */
[----:B0-----:R-:W-:Y:S01]  /*6dc0*/  IMAD R6, R0, 0x8, R5 ;  /* 0x0000000800067824 */ /* 0x001fe200078e0205 */
[----:B------:R-:W-:Y:S01]  /*6dd0*/  SHF.L.U32 R3, R9, 0x1f, RZ ;  /* 0x0000001f09037819 */ /* 0x000fe200000006ff */
[----:B-1----:R-:W-:Y:S06]  /*6de0*/  @!P0 BRA `(.L_x_191) ;  /* 0x0000000400a48947 */ /* 0x002fec0003800000 */
.L_x_209:
        /* <DEDUP_REMOVED lines=9> */
.L_x_210:
        /* <DEDUP_REMOVED lines=9> */
.L_x_211:
        /* <DEDUP_REMOVED lines=9> */
.L_x_212:
        /* <DEDUP_REMOVED lines=9> */
.L_x_213:
[----:B------:R-:W1:Y:S01]  /*7030*/  SYNCS.PHASECHK.TRANS64.TRYWAIT P0, [R6+URZ], R3 ;  /* 0x00000003060075a7 */ /* 0x000e62000800017f */
[----:B------:R-:W-:-:S05]  /*7040*/  VIADD R0, R0, 0x1 ;  /* 0x0000000100007836 */ /* 0x000fca0000000000 */
[----:B------:R-:W-:-:S04]  /*7050*/  ISETP.NE.AND P1, PT, R0, 0x9, PT ;  /* 0x000000090000780c */ /* 0x000fc80003f25270 */
[----:B------:R-:W-:Y:S02]  /*7060*/  SEL R2, RZ, 0x1, P1 ;  /* 0x00000001ff027807 */ /* 0x000fe40000800000 */
[----:B------:R-:W-:Y:S02]  /*7070*/  SEL R0, R0, RZ, P1 ;  /* 0x000000ff00007207 */ /* 0x000fe40000800000 */
[----:B------:R-:W-:Y:S01]  /*7080*/  LOP3.LUT R2, R9, R2, RZ, 0x3c, !PT ;  /* 0x0000000209027212 */ /* 0x000fe200078e3cff */
[----:B-1----:R-:W-:Y:S06]  /*7090*/  @!P0 BRA `(.L_x_196) ;  /* 0x00000004005c8947 */ /* 0x002fec0003800000 */
.L_x_214:
[----:B------:R-:W-:Y:S01]  /*70a0*/  IMAD R5, R0, 0x8, R5 ;  /* 0x0000000800057824 */ /* 0x000fe200078e0205 */
[----:B------:R-:W-:-:S07]  /*70b0*/  SHF.L.U32 R0, R2, 0x1f, RZ ;  /* 0x0000001f02007819 */ /* 0x000fce00000006ff */
.L_x_197:
[----:B--2---:R2:W3:Y:S02]  /*70c0*/  SYNCS.PHASECHK.TRANS64.TRYWAIT P0, [R5+URZ], R0 ;  /* 0x00000000050075a7 */ /* 0x0044e4000800017f */
[----:B---3--:R-:W-:Y:S05]  /*70d0*/  @!P0 NANOSLEEP.SYNCS 0x989680 ;  /* 0x009896800000895d */ /* 0x008fea0003900000 */
[----:B------:R-:W3:Y:S02]  /*70e0*/  @!P0 SYNCS.PHASECHK.TRANS64 P0, [R5+URZ], R0 ;  /* 0x00000000050085a7 */ /* 0x000ee4000800007f */
[----:B---3--:R-:W-:Y:S05]  /*70f0*/  @!P0 BRA `(.L_x_197) ;  /* 0xfffffffc00f08947 */ /* 0x008fea000383ffff */
.L_x_187:
[----:B------:R-:W-:Y:S05]  /*7100*/  BSYNC B0 ;  /* 0x0000000000007941 */ /* 0x000fea0003800000 */
.L_x_186:
[----:B------:R-:W-:Y:S05]  /*7110*/  EXIT ;  /* 0x000000000000794d */ /* 0x000fea0003800000 */
.L_x_20:
[----:B0-----:R-:W-:-:S04]  /*7120*/  IMAD.U32 R3, RZ, RZ, UR43 ;  /* 0x0000002bff037e24 */ /* 0x001fc8000f8e00ff */
[----:B------:R0:W1:Y:S03]  /*7130*/  SYNCS.PHASECHK.TRANS64.TRYWAIT P0, [R3+URZ+-0x8], R0 ;  /* 0xfffff800030075a7 */ /* 0x000066000800017f */
[----:B-1----:R-:W-:Y:S05]  /*7140*/  @!P0 NANOSLEEP.SYNCS 0x989680 ;  /* 0x009896800000895d */ /* 0x002fea0003900000 */
[----:B------:R-:W1:Y:S02]  /*7150*/  @!P0 SYNCS.PHASECHK.TRANS64 P0, [R3+URZ+-0x8], R0 ;  /* 0xfffff800030085a7 */ /* 0x000e64000800007f */
[----:B-1----:R-:W-:Y:S05]  /*7160*/  @!P0 BRA `(.L_x_20) ;  /* 0xfffffffc00ec8947 */ /* 0x002fea000383ffff */
[----:B------:R-:W-:Y:S05]  /*7170*/  BRA `(.L_x_198) ;  /* 0xffffffa400ac7947 */ /* 0x000fea000383ffff */
.L_x_25:
[----:B-1----:R1:W2:Y:S02]  /*7180*/  SYNCS.PHASECHK.TRANS64.TRYWAIT P1, [R3+URZ], R0 ;  /* 0x00000000030075a7 */ /* 0x0022a4000802017f */
[----:B--2---:R-:W-:Y:S05]  /*7190*/  @!P1 NANOSLEEP.SYNCS 0x989680 ;  /* 0x009896800000995d */ /* 0x004fea0003900000 */
[----:B------:R-:W2:Y:S02]  /*71a0*/  @!P1 SYNCS.PHASECHK.TRANS64 P1, [R3+URZ], R0 ;  /* 0x00000000030095a7 */ /* 0x000ea4000802007f */
[----:B--2---:R-:W-:Y:S05]  /*71b0*/  @!P1 BRA `(.L_x_25) ;  /* 0xfffffffc00f09947 */ /* 0x004fea000383ffff */
[----:B------:R-:W-:Y:S05]  /*71c0*/  BRA `(.L_x_24) ;  /* 0xffffffa800247947 */ /* 0x000fea000383ffff */
.L_x_30:
[----:B-1----:R-:W-:-:S04]  /*71d0*/  IMAD.U32 R5, RZ, RZ, UR4 ;  /* 0x00000004ff057e24 */ /* 0x002fc8000f8e00ff */
[----:B------:R1:W2:Y:S03]  /*71e0*/  SYNCS.PHASECHK.TRANS64.TRYWAIT P1, [R5+URZ], R4 ;  /* 0x00000004050075a7 */ /* 0x0002a6000802017f */
[----:B--2---:R-:W-:Y:S05]  /*71f0*/  @!P1 NANOSLEEP.SYNCS 0x989680 ;  /* 0x009896800000995d */ /* 0x004fea0003900000 */
[----:B------:R-:W2:Y:S02]  /*7200*/  @!P1 SYNCS.PHASECHK.TRANS64 P1, [R5+URZ], R4 ;  /* 0x00000004050095a7 */ /* 0x000ea4000802007f */
[----:B--2---:R-:W-:Y:S05]  /*7210*/  @!P1 BRA `(.L_x_30) ;  /* 0xfffffffc00ec9947 */ /* 0x004fea000383ffff */
[----:B------:R-:W-:Y:S05]  /*7220*/  BRA `(.L_x_29) ;  /* 0xffffffa800f47947 */ /* 0x000fea000383ffff */
.L_x_36:
[----:B0-----:R-:W-:-:S04]  /*7230*/  IMAD.U32 R4, RZ, RZ, UR43 ;  /* 0x0000002bff047e24 */ /* 0x001fc8000f8e00ff */
[----:B------:R0:W1:Y:S03]  /*7240*/  SYNCS.PHASECHK.TRANS64.TRYWAIT P0, [R4+URZ+0x8], R3 ;  /* 0x00000803040075a7 */ /* 0x000066000800017f */
[----:B-1----:R-:W-:Y:S05]  /*7250*/  @!P0 NANOSLEEP.SYNCS 0x989680 ;  /* 0x009896800000895d */ /* 0x002fea0003900000 */
[----:B------:R-:W1:Y:S02]  /*7260*/  @!P0 SYNCS.PHASECHK.TRANS64 P0, [R4+URZ+0x8], R3 ;  /* 0x00000803040085a7 */ /* 0x000e64000800007f */
[----:B-1----:R-:W-:Y:S05]  /*7270*/  @!P0 BRA `(.L_x_36) ;  /* 0xfffffffc00ec8947 */ /* 0x002fea000383ffff */
[----:B------:R-:W-:Y:S05]  /*7280*/  BRA `(.L_x_199) ;  /* 0xffffffb000347947 */ /* 0x000fea000383ffff */
.L_x_173:
[----:B------:R-:W-:Y:S01]  /*7290*/  BSSY B1, `(.L_x_200) ;  /* 0x0000006000017945 */ /* 0x000fe20003800000 */
[----:B------:R-:W-:-:S07]  /*72a0*/  IMAD.MOV.U32 R15, RZ, RZ, -0x1 ;  /* 0xffffffffff0f7424 */ /* 0x000fce00078e00ff */
[----:B-----5:R-:W-:Y:S05]  /*72b0*/  WARPSYNC.COLLECTIVE R15, `(.L_x_201) ;  /* 0x000000000f0c7348 */ /* 0x020fea0003c00000 */
[----:B------:R-:W-:Y:S02]  /*72c0*/  ELECT P6, UR62, PT ;  /* 0x00000000003e782f */ /* 0x000fe400038c0000 */
[----:B------:R-:W-:Y:S01]  /*72d0*/  MOV R14, UR62 ;  /* 0x0000003e000e7c02 */ /* 0x000fe20008000f00 */
[----:B-----5:R-:W-:Y:S10]  /*72e0*/  ENDCOLLECTIVE ;  /* 0x000000000000791b */ /* 0x020ff40003800000 */
.L_x_201:
[----:B------:R-:W-:Y:S05]  /*72f0*/  BSYNC B1 ;  /* 0x0000000000017941 */ /* 0x000fea0003800000 */
.L_x_200:
[----:B------:R-:W-:Y:S05]  /*7300*/  BRA `(.L_x_202) ;  /* 0xffffffec004c7947 */ /* 0x000fea000383ffff */
.L_x_176:
[----:B-1----:R1:W2:Y:S02]  /*7310*/  SYNCS.PHASECHK.TRANS64.TRYWAIT P1, [R11+URZ+0x48], R6 ;  /* 0x000048060b0075a7 */ /* 0x0022a4000802017f */
[----:B--2---:R-:W-:Y:S05]  /*7320*/  @!P1 NANOSLEEP.SYNCS 0x989680 ;  /* 0x009896800000995d */ /* 0x004fea0003900000 */
[----:B------:R-:W2:Y:S02]  /*7330*/  @!P1 SYNCS.PHASECHK.TRANS64 P1, [R11+URZ+0x48], R6 ;  /* 0x000048060b0095a7 */ /* 0x000ea4000802007f */
[----:B--2---:R-:W-:Y:S05]  /*7340*/  @!P1 BRA `(.L_x_176) ;  /* 0xfffffffc00f09947 */ /* 0x004fea000383ffff */
[----:B------:R-:W-:Y:S05]  /*7350*/  BRA `(.L_x_203) ;  /* 0xffffffec00847947 */ /* 0x000fea000383ffff */
.L_x_185:
[----:B------:R-:W-:Y:S01]  /*7360*/  BSSY B0, `(.L_x_204) ;  /* 0x0000006000007945 */ /* 0x000fe20003800000 */
[----:B------:R-:W-:-:S07]  /*7370*/  IMAD.MOV.U32 R15, RZ, RZ, -0x1 ;  /* 0xffffffffff0f7424 */ /* 0x000fce00078e00ff */
[----:B-----5:R-:W-:Y:S05]  /*7380*/  WARPSYNC.COLLECTIVE R15, `(.L_x_205) ;  /* 0x000000000f0c7348 */ /* 0x020fea0003c00000 */
[----:B------:R-:W-:Y:S02]  /*7390*/  ELECT P6, UR62, PT ;  /* 0x00000000003e782f */ /* 0x000fe400038c0000 */
[----:B------:R-:W-:Y:S01]  /*73a0*/  MOV R14, UR62 ;  /* 0x0000003e000e7c02 */ /* 0x000fe20008000f00 */
[----:B-----5:R-:W-:Y:S10]  /*73b0*/  ENDCOLLECTIVE ;  /* 0x000000000000791b */ /* 0x020ff40003800000 */
.L_x_205:
[----:B------:R-:W-:Y:S05]  /*73c0*/  BSYNC B0 ;  /* 0x0000000000007941 */ /* 0x000fea0003800000 */
.L_x_204:
[----:B------:R-:W-:Y:S05]  /*73d0*/  BRA `(.L_x_206) ;  /* 0xfffffff400e87947 */ /* 0x000fea000383ffff */
.L_x_189:
[----:B0-----:R0:W1:Y:S02]  /*73e0*/  SYNCS.PHASECHK.TRANS64.TRYWAIT P0, [R7+URZ], R2 ;  /* 0x00000002070075a7 */ /* 0x001064000800017f */
[----:B-1----:R-:W-:Y:S05]  /*73f0*/  @!P0 NANOSLEEP.SYNCS 0x989680 ;  /* 0x009896800000895d */ /* 0x002fea0003900000 */
[----:B------:R-:W1:Y:S02]  /*7400*/  @!P0 SYNCS.PHASECHK.TRANS64 P0, [R7+URZ], R2 ;  /* 0x00000002070085a7 */ /* 0x000e64000800007f */
[----:B-1----:R-:W-:Y:S05]  /*7410*/  @!P0 BRA `(.L_x_189) ;  /* 0xfffffffc00f08947 */ /* 0x002fea000383ffff */
[----:B------:R-:W-:Y:S05]  /*7420*/  BRA `(.L_x_207) ;  /* 0xfffffff800287947 */ /* 0x000fea000383ffff */
.L_x_190:
[----:B0-----:R0:W1:Y:S02]  /*7430*/  SYNCS.PHASECHK.TRANS64.TRYWAIT P0, [R6+URZ], R3 ;  /* 0x00000003060075a7 */ /* 0x001064000800017f */
[----:B-1----:R-:W-:Y:S05]  /*7440*/  @!P0 NANOSLEEP.SYNCS 0x989680 ;  /* 0x009896800000895d */ /* 0x002fea0003900000 */
[----:B------:R-:W1:Y:S02]  /*7450*/  @!P0 SYNCS.PHASECHK.TRANS64 P0, [R6+URZ], R3 ;  /* 0x00000003060085a7 */ /* 0x000e64000800007f */
[----:B-1----:R-:W-:Y:S05]  /*7460*/  @!P0 BRA `(.L_x_190) ;  /* 0xfffffffc00f08947 */ /* 0x002fea000383ffff */
[----:B------:R-:W-:Y:S05]  /*7470*/  BRA `(.L_x_208) ;  /* 0xfffffff800387947 */ /* 0x000fea000383ffff */
.L_x_191:
[----:B0-----:R0:W1:Y:S02]  /*7480*/  SYNCS.PHASECHK.TRANS64.TRYWAIT P0, [R7+URZ], R4 ;  /* 0x00000004070075a7 */ /* 0x001064000800017f */
[----:B-1----:R-:W-:Y:S05]  /*7490*/  @!P0 NANOSLEEP.SYNCS 0x989680 ;  /* 0x009896800000895d */ /* 0x002fea0003900000 */
[----:B------:R-:W1:Y:S02]  /*74a0*/  @!P0 SYNCS.PHASECHK.TRANS64 P0, [R7+URZ], R4 ;  /* 0x00000004070085a7 */ /* 0x000e64000800007f */
[----:B-1----:R-:W-:Y:S05]  /*74b0*/  @!P0 BRA `(.L_x_191) ;  /* 0xfffffffc00f08947 */ /* 0x002fea000383ffff */
[----:B------:R-:W-:Y:S05]  /*74c0*/  BRA `(.L_x_209) ;  /* 0xfffffff800487947 */ /* 0x000fea000383ffff */
.L_x_192:
[----:B0-----:R0:W1:Y:S02]  /*74d0*/  SYNCS.PHASECHK.TRANS64.TRYWAIT P0, [R6+URZ], R3 ;  /* 0x00000003060075a7 */ /* 0x001064000800017f */
[----:B-1----:R-:W-:Y:S05]  /*74e0*/  @!P0 NANOSLEEP.SYNCS 0x989680 ;  /* 0x009896800000895d */ /* 0x002fea0003900000 */
[----:B------:R-:W1:Y:S02]  /*74f0*/  @!P0 SYNCS.PHASECHK.TRANS64 P0, [R6+URZ], R3 ;  /* 0x00000003060085a7 */ /* 0x000e64000800007f */
[----:B-1----:R-:W-:Y:S05]  /*7500*/  @!P0 BRA `(.L_x_192) ;  /* 0xfffffffc00f08947 */ /* 0x002fea000383ffff */
[----:B------:R-:W-:Y:S05]  /*7510*/  BRA `(.L_x_210) ;  /* 0xfffffff800587947 */ /* 0x000fea000383ffff */
.L_x_193:
[----:B0-----:R0:W1:Y:S02]  /*7520*/  SYNCS.PHASECHK.TRANS64.TRYWAIT P0, [R7+URZ], R4 ;  /* 0x00000004070075a7 */ /* 0x001064000800017f */
[----:B-1----:R-:W-:Y:S05]  /*7530*/  @!P0 NANOSLEEP.SYNCS 0x989680 ;  /* 0x009896800000895d */ /* 0x002fea0003900000 */
[----:B------:R-:W1:Y:S02]  /*7540*/  @!P0 SYNCS.PHASECHK.TRANS64 P0, [R7+URZ], R4 ;  /* 0x00000004070085a7 */ /* 0x000e64000800007f */
[----:B-1----:R-:W-:Y:S05]  /*7550*/  @!P0 BRA `(.L_x_193) ;  /* 0xfffffffc00f08947 */ /* 0x002fea000383ffff */
[----:B------:R-:W-:Y:S05]  /*7560*/  BRA `(.L_x_211) ;  /* 0xfffffff800687947 */ /* 0x000fea000383ffff */
.L_x_194:
[----:B0-----:R0:W1:Y:S02]  /*7570*/  SYNCS.PHASECHK.TRANS64.TRYWAIT P0, [R6+URZ], R3 ;  /* 0x00000003060075a7 */ /* 0x001064000800017f */
[----:B-1----:R-:W-:Y:S05]  /*7580*/  @!P0 NANOSLEEP.SYNCS 0x989680 ;  /* 0x009896800000895d */ /* 0x002fea0003900000 */
[----:B------:R-:W1:Y:S02]  /*7590*/  @!P0 SYNCS.PHASECHK.TRANS64 P0, [R6+URZ], R3 ;  /* 0x00000003060085a7 */ /* 0x000e64000800007f */
[----:B-1----:R-:W-:Y:S05]  /*75a0*/  @!P0 BRA `(.L_x_194) ;  /* 0xfffffffc00f08947 */ /* 0x002fea000383ffff */
[----:B------:R-:W-:Y:S05]  /*75b0*/  BRA `(.L_x_212) ;  /* 0xfffffff800787947 */ /* 0x000fea000383ffff */
.L_x_195:
[----:B0-----:R0:W1:Y:S02]  /*75c0*/  SYNCS.PHASECHK.TRANS64.TRYWAIT P0, [R7+URZ], R4 ;  /* 0x00000004070075a7 */ /* 0x001064000800017f */
[----:B-1----:R-:W-:Y:S05]  /*75d0*/  @!P0 NANOSLEEP.SYNCS 0x989680 ;  /* 0x009896800000895d */ /* 0x002fea0003900000 */
[----:B------:R-:W1:Y:S02]  /*75e0*/  @!P0 SYNCS.PHASECHK.TRANS64 P0, [R7+URZ], R4 ;  /* 0x00000004070085a7 */ /* 0x000e64000800007f */
[----:B-1----:R-:W-:Y:S05]  /*75f0*/  @!P0 BRA `(.L_x_195) ;  /* 0xfffffffc00f08947 */ /* 0x002fea000383ffff */
[----:B------:R-:W-:Y:S05]  /*7600*/  BRA `(.L_x_213) ;  /* 0xfffffff800887947 */ /* 0x000fea000383ffff */
.L_x_196:
[----:B-1----:R1:W2:Y:S02]  /*7610*/  SYNCS.PHASECHK.TRANS64.TRYWAIT P0, [R6+URZ], R3 ;  /* 0x00000003060075a7 */ /* 0x0022a4000800017f */
[----:B--2---:R-:W-:Y:S05]  /*7620*/  @!P0 NANOSLEEP.SYNCS 0x989680 ;  /* 0x009896800000895d */ /* 0x004fea0003900000 */
[----:B------:R-:W2:Y:S02]  /*7630*/  @!P0 SYNCS.PHASECHK.TRANS64 P0, [R6+URZ], R3 ;  /* 0x00000003060085a7 */ /* 0x000ea4000800007f */
[----:B--2---:R-:W-:Y:S05]  /*7640*/  @!P0 BRA `(.L_x_196) ;  /* 0xfffffffc00f08947 */ /* 0x004fea000383ffff */
[----:B------:R-:W-:Y:S05]  /*7650*/  BRA `(.L_x_214) ;  /* 0xfffffff800907947 */ /* 0x000fea000383ffff */
.L_x_215:
[----:B------:R-:W-:-:S00]  /*7660*/  BRA `(.L_x_215) ;  /* 0xfffffffc00fc7947 */ /* 0x000fc0000383ffff */
[----:B------:R-:W-:-:S00]  /*7670*/  NOP ;  /* 0x0000000000007918 */ /* 0x000fc00000000000 */
        /* <DEDUP_REMOVED lines=8> */
.L_x_216:


//--------------------- .nv.global.init           --------------------------
	.section	.nv.global.init,"aw",@progbits
.nv.global.init:
	.type		$str$22,@object
	.size		$str$22,($str$23 - $str$22)
$str$22:
        /*0000*/ 	.byte	0x6b, 0x5f, 0x74, 0x69, 0x6c, 0x65, 0x5f, 0x63, 0x6f, 0x75, 0x6e, 0x74, 0x20, 0x3e, 0x3d, 0x20
        /*0010*/ 	.byte	0x31, 0x00
	.type		$str$23,@object
	.size		$str$23,(__unnamed_1 - $str$23)
$str$23:
        /*0012*/ 	.byte	0x2f, 0x74, 0x6d, 0x70, 0x2f, 0x63, 0x75, 0x74, 0x6c, 0x61, 0x73, 0x73, 0x5f, 0x73, 0x77, 0x65
        /*0022*/ 	.byte	0x65, 0x70, 0x5f, 0x73, 0x72, 0x63, 0x2f, 0x69, 0x6e, 0x63, 0x6c, 0x75, 0x64, 0x65, 0x2f, 0x63
        /*0032*/ 	.byte	0x75, 0x74, 0x6c, 0x61, 0x73, 0x73, 0x2f, 0x67, 0x65, 0x6d, 0x6d, 0x2f, 0x63, 0x6f, 0x6c, 0x6c
        /*0042*/ 	.byte	0x65, 0x63, 0x74, 0x69, 0x76, 0x65, 0x2f, 0x73, 0x6d, 0x39, 0x30, 0x5f, 0x6d, 0x6d, 0x61, 0x5f
        /*0052*/ 	.byte	0x74, 0x6d, 0x61, 0x5f, 0x67, 0x6d, 0x6d, 0x61, 0x5f, 0x73, 0x73, 0x5f, 0x77, 0x61, 0x72, 0x70
        /*0062*/ 	.byte	0x73, 0x70, 0x65, 0x63, 0x69, 0x61, 0x6c, 0x69, 0x7a, 0x65, 0x64, 0x2e, 0x68, 0x70, 0x70, 0x00
	.type		__unnamed_1,@object
	.size		__unnamed_1,(.L_0 - __unnamed_1)
__unnamed_1:
        /*0072*/ 	.byte	0x76, 0x6f, 0x69, 0x64, 0x20, 0x63, 0x75, 0x74, 0x6c, 0x61, 0x73, 0x73, 0x3a, 0x3a, 0x67, 0x65
        /* <DEDUP_REMOVED lines=173> */
        /*0b52*/ 	.byte	0x74, 0x79, 0x5d, 0x00
.L_0:


//--------------------- .nv.shared._ZN7cutlass13device_kernelINS_4gemm6kernel13GemmUniversalIN4cute5tupleIJiiiiEEENS1_10collective13CollectiveMmaINS1_34MainloopSm90TmaGmmaWarpSpecializedILi9ENS5_IJNS4_1CILi2EEENSA_ILi4EEENSA_ILi1EEEEEENS1_32KernelTmaWarpSpecializedPingpongEEENS5_IJNSA_ILi64EEENSA_ILi128EEESI_EEEaNS5_IJlSD_lEEEaSK_NS4_8TiledMMAINS4_8MMA_AtomIJNS4_4SM904GMMA27MMA_64x128x32_S32S8S8_SS_TNEEEENS4_6LayoutINS5_IJSD_SD_SD_EEENS5_IJNSA_ILi0EEEST_ST_EEEEENS5_IJNS4_10UnderscoreESW_SW_EEEEENS4_23SM90_TMA_LOAD_MULTICASTENS4_14ComposedLayoutINS4_7SwizzleILi3ELi4ELi3EEENS4_18smem_ptr_flag_bitsILi8EEENSR_INS5_IJNSA_ILi8EEESI_EEENS5_IJSI_SD_EEEEEEEvNS4_8identityESZ_S19_vS1A_EENS_8epilogue10collective6detail29Sm90TmaWarpSpecializedAdapterINS1D_15DefaultEpilogueIaSK_SK_NS1C_6thread17LinearCombinationIaLi1EiiLNS1H_9ScaleType4KindE0ELNS_15FloatRoundStyleE2EaEENS1_15EpilogueDefaultEEEEEvvEEEEvNT_6ParamsE --------------------------
	.section	.nv.shared._ZN7cutlass13device_kernelINS_4gemm6kernel13GemmUniversalIN4cute5tupleIJiiiiEEENS1_10collective13CollectiveMmaINS1_34MainloopSm90TmaGmmaWarpSpecializedILi9ENS5_IJNS4_1CILi2EEENSA_ILi4EEENSA_ILi1EEEEEENS1_32KernelTmaWarpSpecializedPingpongEEENS5_IJNSA_ILi64EEENSA_ILi128EEESI_EEEaNS5_IJlSD_lEEEaSK_NS4_8TiledMMAINS4_8MMA_AtomIJNS4_4SM904GMMA27MMA_64x128x32_S32S8S8_SS_TNEEEENS4_6LayoutINS5_IJSD_SD_SD_EEENS5_IJNSA_ILi0EEEST_ST_EEEEENS5_IJNS4_10UnderscoreESW_SW_EEEEENS4_23SM90_TMA_LOAD_MULTICASTENS4_14ComposedLayoutINS4_7SwizzleILi3ELi4ELi3EEENS4_18smem_ptr_flag_bitsILi8EEENSR_INS5_IJNSA_ILi8EEESI_EEENS5_IJSI_SD_EEEEEEEvNS4_8identityESZ_S19_vS1A_EENS_8epilogue10collective6detail29Sm90TmaWarpSpecializedAdapterINS1D_15DefaultEpilogueIaSK_SK_NS1C_6thread17LinearCombinationIaLi1EiiLNS1H_9ScaleType4KindE0ELNS_15FloatRoundStyleE2EaEENS1_15EpilogueDefaultEEEEEvvEEEEvNT_6ParamsE,"aw",@nobits
	.sectionflags	@""
	.align	16
	.zero		1024


//--------------------- .nv.shared.reserved.0     --------------------------
	.section	.nv.shared.reserved.0,"aw",@nobits
	.weak		__nv_reservedSMEM_offset_0_alias
	.size		__nv_reservedSMEM_offset_0_alias, 0, 0
	.other		__nv_reservedSMEM_offset_0_alias,@"STO_CUDA_RESERVED_SHARED STV_DEFAULT"
__nv_reservedSMEM_offset_0_alias:
	.zero		0


//--------------------- .nv.global                --------------------------
	.section	.nv.global,"aw",@nobits
.nv.global:
	.type		_ZN40_INTERNAL_2cb04964_4_k_cu_b9c96a0a_264124cute1_E,@object
	.size		_ZN40_INTERNAL_2cb04964_4_k_cu_b9c96a0a_264124cute1_E,(_ZN40_INTERNAL_2cb04964_4_k_cu_b9c96a0a_264124cuda3std3__45__cpo6cbeginE - _ZN40_INTERNAL_2cb04964_4_k_cu_b9c96a0a_264124cute1_E)
_ZN40_INTERNAL_2cb04964_4_k_cu_b9c96a0a_264124cute1_E:
	.zero		1
	.type		_ZN40_INTERNAL_2cb04964_4_k_cu_b9c96a0a_264124cuda3std3__45__cpo6cbeginE,@object
	.size		_ZN40_INTERNAL_2cb04964_4_k_cu_b9c96a0a_264124cuda3std3__45__cpo6cbeginE,(_ZN40_INTERNAL_2cb04964_4_k_cu_b9c96a0a_264124cuda3std3__48in_placeE - _ZN40_INTERNAL_2cb04964_4_k_cu_b9c96a0a_264124cuda3std3__45__cpo6cbeginE)
_ZN40_INTERNAL_2cb04964_4_k_cu_b9c96a0a_264124cuda3std3__45__cpo6cbeginE:
	.zero		1
	.type		_ZN40_INTERNAL_2cb04964_4_k_cu_b9c96a0a_264124cuda3std3__48in_placeE,@object
	.size		_ZN40_INTERNAL_2cb04964_4_k_cu_b9c96a0a_264124cuda3std3__48in_placeE,(_ZN40_INTERNAL_2cb04964_4_k_cu_b9c96a0a_264124cuda3std6ranges3__45__cpo9iter_moveE - _ZN40_INTERNAL_2cb04964_4_k_cu_b9c96a0a_264124cuda3std3__48in_placeE)
_ZN40_INTERNAL_2cb04964_4_k_cu_b9c96a0a_264124cuda3std3__48in_placeE:
	.zero		1
	.type		_ZN40_INTERNAL_2cb04964_4_k_cu_b9c96a0a_264124cuda3std6ranges3__45__cpo9iter_moveE,@object
	.size		_ZN40_INTERNAL_2cb04964_4_k_cu_b9c96a0a_264124cuda3std6ranges3__45__cpo9iter_moveE,(_ZN40_INTERNAL_2cb04964_4_k_cu_b9c96a0a_264124cuda3std3__45__cpo5beginE - _ZN40_INTERNAL_2cb04964_4_k_cu_b9c96a0a_264124cuda3std6ranges3__45__cpo9iter_moveE)
_ZN40_INTERNAL_2cb04964_4_k_cu_b9c96a0a_264124cuda3std6ranges3__45__cpo9iter_moveE:
	.zero		1
	.type		_ZN40_INTERNAL_2cb04964_4_k_cu_b9c96a0a_264124cuda3std3__45__cpo5beginE,@object
	.size		_ZN40_INTERNAL_2cb04964_4_k_cu_b9c96a0a_264124cuda3std3__45__cpo5beginE,(_ZN40_INTERNAL_2cb04964_4_k_cu_b9c96a0a_264124cuda3std3__442_GLOBAL__N__2cb04964_4_k_cu_b9c96a0a_264126ignoreE - _ZN40_INTERNAL_2cb04964_4_k_cu_b9c96a0a_264124cuda3std3__45__cpo5beginE)
_ZN40_INTERNAL_2cb04964_4_k_cu_b9c96a0a_264124cuda3std3__45__cpo5beginE:
	.zero		1
	.type		_ZN40_INTERNAL_2cb04964_4_k_cu_b9c96a0a_264124cuda3std3__442_GLOBAL__N__2cb04964_4_k_cu_b9c96a0a_264126ignoreE,@object
	.size		_ZN40_INTERNAL_2cb04964_4_k_cu_b9c96a0a_264124cuda3std3__442_GLOBAL__N__2cb04964_4_k_cu_b9c96a0a_264126ignoreE,(_ZN40_INTERNAL_2cb04964_4_k_cu_b9c96a0a_264124cute7productE - _ZN40_INTERNAL_2cb04964_4_k_cu_b9c96a0a_264124cuda3std3__442_GLOBAL__N__2cb04964_4_k_cu_b9c96a0a_264126ignoreE)
_ZN40_INTERNAL_2cb04964_4_k_cu_b9c96a0a_264124cuda3std3__442_GLOBAL__N__2cb04964_4_k_cu_b9c96a0a_264126ignoreE:
	.zero		1
	.type		_ZN40_INTERNAL_2cb04964_4_k_cu_b9c96a0a_264124cute7productE,@object
	.size		_ZN40_INTERNAL_2cb04964_4_k_cu_b9c96a0a_264124cute7productE,(_ZN40_INTERNAL_2cb04964_4_k_cu_b9c96a0a_264124cuda3std3__45__cpo3endE - _ZN40_INTERNAL_2cb04964_4_k_cu_b9c96a0a_264124cute7productE)
_ZN40_INTERNAL_2cb04964_4_k_cu_b9c96a0a_264124cute7productE:
	.zero		1
	.type		_ZN40_INTERNAL_2cb04964_4_k_cu_b9c96a0a_264124cuda3std3__45__cpo3endE,@object
	.size		_ZN40_INTERNAL_2cb04964_4_k_cu_b9c96a0a_264124cuda3std3__45__cpo3endE,(_ZN40_INTERNAL_2cb04964_4_k_cu_b9c96a0a_264124cuda3std3__419piecewise_constructE - _ZN40_INTERNAL_2cb04964_4_k_cu_b9c96a0a_264124cuda3std3__45__cpo3endE)
_ZN40_INTERNAL_2cb04964_4_k_cu_b9c96a0a_264124cuda3std3__45__cpo3endE:
	.zero		1
	.type		_ZN40_INTERNAL_2cb04964_4_k_cu_b9c96a0a_264124cuda3std3__419piecewise_constructE,@object
	.size		_ZN40_INTERNAL_2cb04964_4_k_cu_b9c96a0a_264124cuda3std3__419piecewise_constructE,(_ZN40_INTERNAL_2cb04964_4_k_cu_b9c96a0a_264124cuda3std3__45__cpo4cendE - _ZN40_INTERNAL_2cb04964_4_k_cu_b9c96a0a_264124cuda3std3__419piecewise_constructE)
_ZN40_INTERNAL_2cb04964_4_k_cu_b9c96a0a_264124cuda3std3__419piecewise_constructE:
	.zero		1
	.type		_ZN40_INTERNAL_2cb04964_4_k_cu_b9c96a0a_264124cuda3std3__45__cpo4cendE,@object
	.size		_ZN40_INTERNAL_2cb04964_4_k_cu_b9c96a0a_264124cuda3std3__45__cpo4cendE,(_ZN40_INTERNAL_2cb04964_4_k_cu_b9c96a0a_264124cuda3std6ranges3__45__cpo4swapE - _ZN40_INTERNAL_2cb04964_4_k_cu_b9c96a0a_264124cuda3std3__45__cpo4cendE)
_ZN40_INTERNAL_2cb04964_4_k_cu_b9c96a0a_264124cuda3std3__45__cpo4cendE:
	.zero		1
	.type		_ZN40_INTERNAL_2cb04964_4_k_cu_b9c96a0a_264124cuda3std6ranges3__45__cpo4swapE,@object
	.size		_ZN40_INTERNAL_2cb04964_4_k_cu_b9c96a0a_264124cuda3std6ranges3__45__cpo4swapE,(.L_8 - _ZN40_INTERNAL_2cb04964_4_k_cu_b9c96a0a_264124cuda3std6ranges3__45__cpo4swapE)
_ZN40_INTERNAL_2cb04964_4_k_cu_b9c96a0a_264124cuda3std6ranges3__45__cpo4swapE:
	.zero		1
.L_8:


//--------------------- .nv.constant0._ZN7cutlass13device_kernelINS_4gemm6kernel13GemmUniversalIN4cute5tupleIJiiiiEEENS1_10collective13CollectiveMmaINS1_34MainloopSm90TmaGmmaWarpSpecializedILi9ENS5_IJNS4_1CILi2EEENSA_ILi4EEENSA_ILi1EEEEEENS1_32KernelTmaWarpSpecializedPingpongEEENS5_IJNSA_ILi64EEENSA_ILi128EEESI_EEEaNS5_IJlSD_lEEEaSK_NS4_8TiledMMAINS4_8MMA_AtomIJNS4_4SM904GMMA27MMA_64x128x32_S32S8S8_SS_TNEEEENS4_6LayoutINS5_IJSD_SD_SD_EEENS5_IJNSA_ILi0EEEST_ST_EEEEENS5_IJNS4_10UnderscoreESW_SW_EEEEENS4_23SM90_TMA_LOAD_MULTICASTENS4_14ComposedLayoutINS4_7SwizzleILi3ELi4ELi3EEENS4_18smem_ptr_flag_bitsILi8EEENSR_INS5_IJNSA_ILi8EEESI_EEENS5_IJSI_SD_EEEEEEEvNS4_8identityESZ_S19_vS1A_EENS_8epilogue10collective6detail29Sm90TmaWarpSpecializedAdapterINS1D_15DefaultEpilogueIaSK_SK_NS1C_6thread17LinearCombinationIaLi1EiiLNS1H_9ScaleType4KindE0ELNS_15FloatRoundStyleE2EaEENS1_15EpilogueDefaultEEEEEvvEEEEvNT_6ParamsE --------------------------
	.section	.nv.constant0._ZN7cutlass13device_kernelINS_4gemm6kernel13GemmUniversalIN4cute5tupleIJiiiiEEENS1_10collective13CollectiveMmaINS1_34MainloopSm90TmaGmmaWarpSpecializedILi9ENS5_IJNS4_1CILi2EEENSA_ILi4EEENSA_ILi1EEEEEENS1_32KernelTmaWarpSpecializedPingpongEEENS5_IJNSA_ILi64EEENSA_ILi128EEESI_EEEaNS5_IJlSD_lEEEaSK_NS4_8TiledMMAINS4_8MMA_AtomIJNS4_4SM904GMMA27MMA_64x128x32_S32S8S8_SS_TNEEEENS4_6LayoutINS5_IJSD_SD_SD_EEENS5_IJNSA_ILi0EEEST_ST_EEEEENS5_IJNS4_10UnderscoreESW_SW_EEEEENS4_23SM90_TMA_LOAD_MULTICASTENS4_14ComposedLayoutINS4_7SwizzleILi3ELi4ELi3EEENS4_18smem_ptr_flag_bitsILi8EEENSR_INS5_IJNSA_ILi8EEESI_EEENS5_IJSI_SD_EEEEEEEvNS4_8identityESZ_S19_vS1A_EENS_8epilogue10collective6detail29Sm90TmaWarpSpecializedAdapterINS1D_15DefaultEpilogueIaSK_SK_NS1C_6thread17LinearCombinationIaLi1EiiLNS1H_9ScaleType4KindE0ELNS_15FloatRoundStyleE2EaEENS1_15EpilogueDefaultEEEEEvvEEEEvNT_6ParamsE,"a",@progbits
	.sectionflags	@""
	.align	4
.nv.constant0._ZN7cutlass13device_kernelINS_4gemm6kernel13GemmUniversalIN4cute5tupleIJiiiiEEENS1_10collective13CollectiveMmaINS1_34MainloopSm90TmaGmmaWarpSpecializedILi9ENS5_IJNS4_1CILi2EEENSA_ILi4EEENSA_ILi1EEEEEENS1_32KernelTmaWarpSpecializedPingpongEEENS5_IJNSA_ILi64EEENSA_ILi128EEESI_EEEaNS5_IJlSD_lEEEaSK_NS4_8TiledMMAINS4_8MMA_AtomIJNS4_4SM904GMMA27MMA_64x128x32_S32S8S8_SS_TNEEEENS4_6LayoutINS5_IJSD_SD_SD_EEENS5_IJNSA_ILi0EEEST_ST_EEEEENS5_IJNS4_10UnderscoreESW_SW_EEEEENS4_23SM90_TMA_LOAD_MULTICASTENS4_14ComposedLayoutINS4_7SwizzleILi3ELi4ELi3EEENS4_18smem_ptr_flag_bitsILi8EEENSR_INS5_IJNSA_ILi8EEESI_EEENS5_IJSI_SD_EEEEEEEvNS4_8identityESZ_S19_vS1A_EENS_8epilogue10collective6detail29Sm90TmaWarpSpecializedAdapterINS1D_15DefaultEpilogueIaSK_SK_NS1C_6thread17LinearCombinationIaLi1EiiLNS1H_9ScaleType4KindE0ELNS_15FloatRoundStyleE2EaEENS1_15EpilogueDefaultEEEEEvvEEEEvNT_6ParamsE:
	.zero		1664


//--------------------- SYMBOLS --------------------------

	.type		.nv.reservedSmem.offset0,@object
	.size		.nv.reservedSmem.offset0,0x4
	.type		__assertfail,@function
